// auto-generated by cutlass_sweep.gemm — config: {"arch": "sm_100", "cluster_m": 1, "cluster_n": 1, "dtype": "fp32", "dtype_b": "fp32", "layout": "tn", "stages": 0, "tile_k": 32, "tile_m": 64, "tile_n": 64}
#include "cutlass/cutlass.h"
#include "cutlass/gemm/collective/collective_builder.hpp"
#include "cutlass/gemm/device/gemm_universal_adapter.h"
#include "cutlass/gemm/kernel/gemm_universal.hpp"
#include "cutlass/epilogue/collective/collective_builder.hpp"

using ElemA = float;
using ElemB = float;
using ElemCD = float;
using Acc  = float;
using TileShape    = cute::Shape<cute::_64, cute::_64, cute::_32>;
using ClusterShape = cute::Shape<cute::_1, cute::_1, cute::_1>;

using CollectiveEpilogue = typename cutlass::epilogue::collective::CollectiveBuilder<
    cutlass::arch::Sm100, cutlass::arch::OpClassTensorOp,
    TileShape, ClusterShape,
    cutlass::epilogue::collective::EpilogueTileAuto,
    Acc, Acc,
    ElemCD, cutlass::layout::RowMajor, 128 / cutlass::sizeof_bits<ElemCD>::value,
    ElemCD, cutlass::layout::RowMajor, 128 / cutlass::sizeof_bits<ElemCD>::value,
    cutlass::epilogue::collective::EpilogueScheduleAuto
  >::CollectiveOp;

using CollectiveMainloop = typename cutlass::gemm::collective::CollectiveBuilder<
    cutlass::arch::Sm100, cutlass::arch::OpClassTensorOp,
    ElemA, cutlass::layout::ColumnMajor, 128 / cutlass::sizeof_bits<ElemA>::value,
    ElemB, cutlass::layout::RowMajor, 128 / cutlass::sizeof_bits<ElemB>::value,
    Acc,
    TileShape, ClusterShape,
    cutlass::gemm::collective::StageCountAutoCarveout<static_cast<int>(sizeof(typename CollectiveEpilogue::SharedStorage))>,
    cutlass::gemm::collective::KernelScheduleAuto
  >::CollectiveOp;

using GemmKernel = cutlass::gemm::kernel::GemmUniversal<
    cute::Shape<int,int,int,int>,
    CollectiveMainloop,
    CollectiveEpilogue
>;
using Gemm = cutlass::gemm::device::GemmUniversalAdapter<GemmKernel>;

// Force the device kernel symbol into the cubin without needing a host main.
auto* _anchor = &cutlass::device_kernel<GemmKernel>;


// ===== COMPILED SASS (sm_100a) =====

	.target	sm_100a

	.elftype	@"ET_EXEC"


//--------------------- .note.nv.tkinfo           --------------------------
	.section	.note.nv.tkinfo,"",@"SHT_NOTE"
	.sectionflags	@"SHF_NOTE_NV_TKINFO"
	.tkinfo
        /*0018*/ 	.word	0x00000002
        /*0030*/ 	.string	""
        /*0030*/ 	.string	"ptxas"
        /*0030*/ 	.string	"Cuda compilation tools, release 13.0, V13.0.88"
        /*0030*/ 	.string	"Build cuda_13.0.r13.0/compiler.36424714_0"
        /*0030*/ 	.string	"-arch sm_100a -m 64 "



//--------------------- .note.nv.cuinfo           --------------------------
	.section	.note.nv.cuinfo,"",@"SHT_NOTE"
	.sectionflags	@"SHF_NOTE_NV_CUINFO"
        /*0018*/ 	.short	0x0002
        /*001a*/ 	.short	0x0064
        /*001c*/ 	.short	0x0082
	.zero		2


//--------------------- .nv.info                  --------------------------
	.section	.nv.info,"",@"SHT_CUDA_INFO"
	.align	4


	//----- nvinfo : EIATTR_REGCOUNT
	.align		4
        /*0000*/ 	.byte	0x04, 0x2f
        /*0002*/ 	.short	(.L_19 - .L_18)
	.align		4
.L_18:
        /*0004*/ 	.word	index@(_ZN7cutlass13device_kernelINS_4gemm6kernel13GemmUniversalIN4cute5tupleIJiiiiEEENS1_10collective13CollectiveMmaINS1_35MainloopSm100TmaUmmaWarpSpecializedILi12ELi2ELi4ENS5_IJNS4_1CILi1EEESB_SB_EEEEENS5_IJNSA_ILi64EEESE_NSA_ILi32EEEEEEfNS5_IJSB_llEEEfSH_NS4_8TiledMMAINS4_8MMA_AtomIJNS4_17SM100_MMA_TF32_SSINS_10tfloat32_tESL_fLi64ELi64ELNS4_4UMMA5MajorE1ELSN_1ELNSM_7ScaleInE0ELSO_0EEEEEENS4_6LayoutISC_NS5_IJNSA_ILi0EEESS_SS_EEEEENS5_IJNS4_10UnderscoreESV_SV_EEEEENS4_13SM90_TMA_LOADENS4_14ComposedLayoutINS4_7SwizzleILi2ELi5ELi2EEENS4_18smem_ptr_flag_bitsILi32EEENSR_INS5_IJSF_NSA_ILi4EEEEEENS5_IJSB_SF_EEEEEEEvNS4_8identityESY_S18_vS19_EENS_8epilogue10collective18CollectiveEpilogueINS1B_23Sm100TmaWarpSpecializedILi3ELi2ELi16ELb1ELb0EEEJSG_NS5_IJNSR_ISE_SB_EENSR_ISF_SB_EEEEEfNS5_IJlSB_lEEEfS1J_NS1B_6fusion15FusionCallbacksIS1F_NS1K_17LinearCombinationIffffLNS_15FloatRoundStyleE2EEESG_S1I_JEEENS4_5SM1004TMEM4LOAD26SM100_TMEM_LOAD_16dp128b8xESY_NSZ_INS10_ILi3ELi4ELi3EEES13_NSR_INS5_IJNSA_ILi8EEESF_EEENS5_IJSF_SB_EEEEEEENS4_17SM75_U32x4_LDSM_NENS4_14SM90_TMA_STOREES1Z_NS4_17SM90_U32x4_STSM_NENS4_39AutoVectorizingCopyWithAssumedAlignmentILi128EEEEEEvvEEEEvNT_6ParamsE)
        /*0008*/ 	.word	0x00000059


	//----- nvinfo : EIATTR_FRAME_SIZE
	.align		4
.L_19:
        /*000c*/ 	.byte	0x04, 0x11
        /*000e*/ 	.short	(.L_21 - .L_20)
	.align		4
.L_20:
        /*0010*/ 	.word	index@($__internal_2_$__cuda_sm10x_tcgen05_guardrail_trap_unallocated_columns_being_dealloced)
        /*0014*/ 	.word	0x00000000


	//----- nvinfo : EIATTR_FRAME_SIZE
	.align		4
.L_21:
        /*0018*/ 	.byte	0x04, 0x11
        /*001a*/ 	.short	(.L_23 - .L_22)
	.align		4
.L_22:
        /*001c*/ 	.word	index@($__internal_1_$__cuda_sm10x_tcgen05_guardrail_trap_phase_invalid_during_alloc)
        /*0020*/ 	.word	0x00000000


	//----- nvinfo : EIATTR_FRAME_SIZE
	.align		4
.L_23:
        /*0024*/ 	.byte	0x04, 0x11
        /*0026*/ 	.short	(.L_25 - .L_24)
	.align		4
.L_24:
        /*0028*/ 	.word	index@($__internal_0_$__cuda_sm10x_tcgen05_guardrail_trap_col_being_dealloced_not_returned_by_alloc)
        /*002c*/ 	.word	0x00000000


	//----- nvinfo : EIATTR_FRAME_SIZE
	.align		4
.L_25:
        /*0030*/ 	.byte	0x04, 0x11
        /*0032*/ 	.short	(.L_27 - .L_26)
	.align		4
.L_26:
        /*0034*/ 	.word	index@(_ZN7cutlass13device_kernelINS_4gemm6kernel13GemmUniversalIN4cute5tupleIJiiiiEEENS1_10collective13CollectiveMmaINS1_35MainloopSm100TmaUmmaWarpSpecializedILi12ELi2ELi4ENS5_IJNS4_1CILi1EEESB_SB_EEEEENS5_IJNSA_ILi64EEESE_NSA_ILi32EEEEEEfNS5_IJSB_llEEEfSH_NS4_8TiledMMAINS4_8MMA_AtomIJNS4_17SM100_MMA_TF32_SSINS_10tfloat32_tESL_fLi64ELi64ELNS4_4UMMA5MajorE1ELSN_1ELNSM_7ScaleInE0ELSO_0EEEEEENS4_6LayoutISC_NS5_IJNSA_ILi0EEESS_SS_EEEEENS5_IJNS4_10UnderscoreESV_SV_EEEEENS4_13SM90_TMA_LOADENS4_14ComposedLayoutINS4_7SwizzleILi2ELi5ELi2EEENS4_18smem_ptr_flag_bitsILi32EEENSR_INS5_IJSF_NSA_ILi4EEEEEENS5_IJSB_SF_EEEEEEEvNS4_8identityESY_S18_vS19_EENS_8epilogue10collective18CollectiveEpilogueINS1B_23Sm100TmaWarpSpecializedILi3ELi2ELi16ELb1ELb0EEEJSG_NS5_IJNSR_ISE_SB_EENSR_ISF_SB_EEEEEfNS5_IJlSB_lEEEfS1J_NS1B_6fusion15FusionCallbacksIS1F_NS1K_17LinearCombinationIffffLNS_15FloatRoundStyleE2EEESG_S1I_JEEENS4_5SM1004TMEM4LOAD26SM100_TMEM_LOAD_16dp128b8xESY_NSZ_INS10_ILi3ELi4ELi3EEES13_NSR_INS5_IJNSA_ILi8EEESF_EEENS5_IJSF_SB_EEEEEEENS4_17SM75_U32x4_LDSM_NENS4_14SM90_TMA_STOREES1Z_NS4_17SM90_U32x4_STSM_NENS4_39AutoVectorizingCopyWithAssumedAlignmentILi128EEEEEEvvEEEEvNT_6ParamsE)
        /*0038*/ 	.word	0x00000000


	//----- nvinfo : EIATTR_MIN_STACK_SIZE
	.align		4
.L_27:
        /*003c*/ 	.byte	0x04, 0x12
        /*003e*/ 	.short	(.L_29 - .L_28)
	.align		4
.L_28:
        /*0040*/ 	.word	index@(_ZN7cutlass13device_kernelINS_4gemm6kernel13GemmUniversalIN4cute5tupleIJiiiiEEENS1_10collective13CollectiveMmaINS1_35MainloopSm100TmaUmmaWarpSpecializedILi12ELi2ELi4ENS5_IJNS4_1CILi1EEESB_SB_EEEEENS5_IJNSA_ILi64EEESE_NSA_ILi32EEEEEEfNS5_IJSB_llEEEfSH_NS4_8TiledMMAINS4_8MMA_AtomIJNS4_17SM100_MMA_TF32_SSINS_10tfloat32_tESL_fLi64ELi64ELNS4_4UMMA5MajorE1ELSN_1ELNSM_7ScaleInE0ELSO_0EEEEEENS4_6LayoutISC_NS5_IJNSA_ILi0EEESS_SS_EEEEENS5_IJNS4_10UnderscoreESV_SV_EEEEENS4_13SM90_TMA_LOADENS4_14ComposedLayoutINS4_7SwizzleILi2ELi5ELi2EEENS4_18smem_ptr_flag_bitsILi32EEENSR_INS5_IJSF_NSA_ILi4EEEEEENS5_IJSB_SF_EEEEEEEvNS4_8identityESY_S18_vS19_EENS_8epilogue10collective18CollectiveEpilogueINS1B_23Sm100TmaWarpSpecializedILi3ELi2ELi16ELb1ELb0EEEJSG_NS5_IJNSR_ISE_SB_EENSR_ISF_SB_EEEEEfNS5_IJlSB_lEEEfS1J_NS1B_6fusion15FusionCallbacksIS1F_NS1K_17LinearCombinationIffffLNS_15FloatRoundStyleE2EEESG_S1I_JEEENS4_5SM1004TMEM4LOAD26SM100_TMEM_LOAD_16dp128b8xESY_NSZ_INS10_ILi3ELi4ELi3EEES13_NSR_INS5_IJNSA_ILi8EEESF_EEENS5_IJSF_SB_EEEEEEENS4_17SM75_U32x4_LDSM_NENS4_14SM90_TMA_STOREES1Z_NS4_17SM90_U32x4_STSM_NENS4_39AutoVectorizingCopyWithAssumedAlignmentILi128EEEEEEvvEEEEvNT_6ParamsE)
        /*0044*/ 	.word	0x00000000
.L_29:


//--------------------- .nv.compat                --------------------------
	.section	.nv.compat,"",@"SHT_CUDA_COMPAT_INFO"
	.align	4
        /*0000*/ 	.byte	0x02, 0x09, 0x01, 0x00, 0x02, 0x02, 0x02, 0x00, 0x02, 0x05, 0x05, 0x00, 0x03, 0x07, 0x01, 0x01
        /*0010*/ 	.byte	0x02, 0x03, 0x01, 0x00, 0x02, 0x06, 0x01, 0x00, 0x04, 0x0b, 0x08, 0x00, 0x09, 0x00, 0x00, 0x00
        /*0020*/ 	.byte	0x00, 0x00, 0x00, 0x00


//--------------------- .nv.info._ZN7cutlass13device_kernelINS_4gemm6kernel13GemmUniversalIN4cute5tupleIJiiiiEEENS1_10collective13CollectiveMmaINS1_35MainloopSm100TmaUmmaWarpSpecializedILi12ELi2ELi4ENS5_IJNS4_1CILi1EEESB_SB_EEEEENS5_IJNSA_ILi64EEESE_NSA_ILi32EEEEEEfNS5_IJSB_llEEEfSH_NS4_8TiledMMAINS4_8MMA_AtomIJNS4_17SM100_MMA_TF32_SSINS_10tfloat32_tESL_fLi64ELi64ELNS4_4UMMA5MajorE1ELSN_1ELNSM_7ScaleInE0ELSO_0EEEEEENS4_6LayoutISC_NS5_IJNSA_ILi0EEESS_SS_EEEEENS5_IJNS4_10UnderscoreESV_SV_EEEEENS4_13SM90_TMA_LOADENS4_14ComposedLayoutINS4_7SwizzleILi2ELi5ELi2EEENS4_18smem_ptr_flag_bitsILi32EEENSR_INS5_IJSF_NSA_ILi4EEEEEENS5_IJSB_SF_EEEEEEEvNS4_8identityESY_S18_vS19_EENS_8epilogue10collective18CollectiveEpilogueINS1B_23Sm100TmaWarpSpecializedILi3ELi2ELi16ELb1ELb0EEEJSG_NS5_IJNSR_ISE_SB_EENSR_ISF_SB_EEEEEfNS5_IJlSB_lEEEfS1J_NS1B_6fusion15FusionCallbacksIS1F_NS1K_17LinearCombinationIffffLNS_15FloatRoundStyleE2EEESG_S1I_JEEENS4_5SM1004TMEM4LOAD26SM100_TMEM_LOAD_16dp128b8xESY_NSZ_INS10_ILi3ELi4ELi3EEES13_NSR_INS5_IJNSA_ILi8EEESF_EEENS5_IJSF_SB_EEEEEEENS4_17SM75_U32x4_LDSM_NENS4_14SM90_TMA_STOREES1Z_NS4_17SM90_U32x4_STSM_NENS4_39AutoVectorizingCopyWithAssumedAlignmentILi128EEEEEEvvEEEEvNT_6ParamsE --------------------------
	.section	.nv.info._ZN7cutlass13device_kernelINS_4gemm6kernel13GemmUniversalIN4cute5tupleIJiiiiEEENS1_10collective13CollectiveMmaINS1_35MainloopSm100TmaUmmaWarpSpecializedILi12ELi2ELi4ENS5_IJNS4_1CILi1EEESB_SB_EEEEENS5_IJNSA_ILi64EEESE_NSA_ILi32EEEEEEfNS5_IJSB_llEEEfSH_NS4_8TiledMMAINS4_8MMA_AtomIJNS4_17SM100_MMA_TF32_SSINS_10tfloat32_tESL_fLi64ELi64ELNS4_4UMMA5MajorE1ELSN_1ELNSM_7ScaleInE0ELSO_0EEEEEENS4_6LayoutISC_NS5_IJNSA_ILi0EEESS_SS_EEEEENS5_IJNS4_10UnderscoreESV_SV_EEEEENS4_13SM90_TMA_LOADENS4_14ComposedLayoutINS4_7SwizzleILi2ELi5ELi2EEENS4_18smem_ptr_flag_bitsILi32EEENSR_INS5_IJSF_NSA_ILi4EEEEEENS5_IJSB_SF_EEEEEEEvNS4_8identityESY_S18_vS19_EENS_8epilogue10collective18CollectiveEpilogueINS1B_23Sm100TmaWarpSpecializedILi3ELi2ELi16ELb1ELb0EEEJSG_NS5_IJNSR_ISE_SB_EENSR_ISF_SB_EEEEEfNS5_IJlSB_lEEEfS1J_NS1B_6fusion15FusionCallbacksIS1F_NS1K_17LinearCombinationIffffLNS_15FloatRoundStyleE2EEESG_S1I_JEEENS4_5SM1004TMEM4LOAD26SM100_TMEM_LOAD_16dp128b8xESY_NSZ_INS10_ILi3ELi4ELi3EEES13_NSR_INS5_IJNSA_ILi8EEESF_EEENS5_IJSF_SB_EEEEEEENS4_17SM75_U32x4_LDSM_NENS4_14SM90_TMA_STOREES1Z_NS4_17SM90_U32x4_STSM_NENS4_39AutoVectorizingCopyWithAssumedAlignmentILi128EEEEEEvvEEEEvNT_6ParamsE,"",@"SHT_CUDA_INFO"
	.sectionflags	@""
	.align	4


	//----- nvinfo : EIATTR_CUDA_API_VERSION
	.align		4
        /*0000*/ 	.byte	0x04, 0x37
        /*0002*/ 	.short	(.L_31 - .L_30)
.L_30:
        /*0004*/ 	.word	0x00000082


	//----- nvinfo : EIATTR_KPARAM_INFO
	.align		4
.L_31:
        /*0008*/ 	.byte	0x04, 0x17
        /*000a*/ 	.short	(.L_33 - .L_32)
.L_32:
        /*000c*/ 	.word	0x00000000
        /*0010*/ 	.short	0x0000
        /*0012*/ 	.short	0x0000
        /*0014*/ 	.byte	0x00, 0xf0, 0x01, 0x20


	//----- nvinfo : EIATTR_AT_ENTRY_FRAGMENTS
	.align		4
.L_33:
        /*0018*/ 	.byte	0x04, 0x4f
        /*001a*/ 	.short	(.L_35 - .L_34)


	//   ....[0]....
.L_34:
        /*001c*/ 	.word	0x00000006


	//----- nvinfo : EIATTR_RESERVED_SMEM_USED
	.align		4
.L_35:
        /*0020*/ 	.byte	0x01, 0x41
	.zero		2


	//----- nvinfo : EIATTR_SPARSE_MMA_MASK
	.align		4
        /*0024*/ 	.byte	0x03, 0x50
        /*0026*/ 	.short	0x0000


	//----- nvinfo : EIATTR_TCGEN05_1CTA_USED
	.align		4
        /*0028*/ 	.byte	0x01, 0x51
	.zero		2


	//----- nvinfo : EIATTR_MAXREG_COUNT
	.align		4
        /*002c*/ 	.byte	0x03, 0x1b
        /*002e*/ 	.short	0x00ff


	//----- nvinfo : EIATTR_NUM_BARRIERS
	.align		4
        /*0030*/ 	.byte	0x02, 0x4c
        /*0032*/ 	.byte	0x07
	.zero		1


	//----- nvinfo : EIATTR_EXTERNS
	.align		4
        /*0034*/ 	.byte	0x04, 0x0f
        /*0036*/ 	.short	(.L_37 - .L_36)


	//   ....[0]....
	.align		4
.L_36:
        /*0038*/ 	.word	index@(__assertfail)


	//----- nvinfo : EIATTR_MERCURY_ISA_VERSION
	.align		4
.L_37:
        /*003c*/ 	.byte	0x03, 0x5f
        /*003e*/ 	.short	0x0101


	//----- nvinfo : EIATTR_INT_WARP_WIDE_INSTR_OFFSETS
	.align		4
        /*0040*/ 	.byte	0x04, 0x31
        /*0042*/ 	.short	(.L_39 - .L_38)


	//   ....[0]....
.L_38:
        /*0044*/ 	.word	0x00002030


	//   ....[1]....
        /*0048*/ 	.word	0x00003f50


	//   ....[2]....
        /*004c*/ 	.word	0x00003f80


	//   ....[3]....
        /*0050*/ 	.word	0x00003fd0


	//   ....[4]....
        /*0054*/ 	.word	0x000048b0


	//   ....[5]....
        /*0058*/ 	.word	0x000048d0


	//   ....[6]....
        /*005c*/ 	.word	0x00004ba0


	//   ....[7]....
        /*0060*/ 	.word	0x00004cd0


	//----- nvinfo : EIATTR_COOP_GROUP_MASK_REGIDS
	.align		4
.L_39:
        /*0064*/ 	.byte	0x04, 0x29
        /*0066*/ 	.short	(.L_41 - .L_40)


	//   ....[0]....
.L_40:
        /*0068*/ 	.word	0xffffffff


	//   ....[1]....
        /*006c*/ 	.word	0xffffffff


	//   ....[2]....
        /*0070*/ 	.word	0xffffffff


	//   ....[3]....
        /*0074*/ 	.word	0xffffffff


	//   ....[4]....
        /*0078*/ 	.word	0xffffffff


	//   ....[5]....
        /*007c*/ 	.word	0xffffffff


	//   ....[6]....
        /*0080*/ 	.word	0xffffffff


	//   ....[7]....
        /*0084*/ 	.word	0xffffffff


	//   ....[8]....
        /*0088*/ 	.word	0xffffffff


	//   ....[9]....
        /*008c*/ 	.word	0xffffffff


	//   ....[10]....
        /*0090*/ 	.word	0xffffffff


	//   ....[11]....
        /*0094*/ 	.word	0xffffffff


	//   ....[12]....
        /*0098*/ 	.word	0xffffffff


	//----- nvinfo : EIATTR_COOP_GROUP_INSTR_OFFSETS
	.align		4
.L_41:
        /*009c*/ 	.byte	0x04, 0x28
        /*009e*/ 	.short	(.L_43 - .L_42)


	//   ....[0]....
.L_42:
        /*00a0*/ 	.word	0x00000090


	//   ....[1]....
        /*00a4*/ 	.word	0x000004d0


	//   ....[2]....
        /*00a8*/ 	.word	0x00000770


	//   ....[3]....
        /*00ac*/ 	.word	0x000008f0


	//   ....[4]....
        /*00b0*/ 	.word	0x000009f0


	//   ....[5]....
        /*00b4*/ 	.word	0x00000b60


	//   ....[6]....
        /*00b8*/ 	.word	0x00000d00


	//   ....[7]....
        /*00bc*/ 	.word	0x00001f10


	//   ....[8]....
        /*00c0*/ 	.word	0x00003170


	//   ....[9]....
        /*00c4*/ 	.word	0x00003380


	//   ....[10]....
        /*00c8*/ 	.word	0x000033b0


	//   ....[11]....
        /*00cc*/ 	.word	0x00003e40


	//   ....[12]....
        /*00d0*/ 	.word	0x00004070


	//----- nvinfo : EIATTR_VRC_CTA_INIT_COUNT
	.align		4
.L_43:
        /*00d4*/ 	.byte	0x02, 0x4a
        /*00d6*/ 	.byte	0x80
	.zero		1


	//----- nvinfo : EIATTR_SYSCALL_OFFSETS
	.align		4
        /*00d8*/ 	.byte	0x04, 0x46
        /*00da*/ 	.short	(.L_45 - .L_44)


	//   ....[0]....
.L_44:
        /*00dc*/ 	.word	0x000058c0


	//   ....[1]....
        /*00e0*/ 	.word	0x000059b0


	//   ....[2]....
        /*00e4*/ 	.word	0x00006270


	//   ....[3]....
        /*00e8*/ 	.word	0x00006ac0


	//----- nvinfo : EIATTR_MBARRIER_INSTR_OFFSETS
	.align		4
.L_45:
        /*00ec*/ 	.byte	0x04, 0x39
        /*00ee*/ 	.short	(.L_47 - .L_46)


	//   ....[0]....
.L_46:
        /*00f0*/ 	.word	0x000005d0
        /*00f4*/ 	.word	0x000000ff
        /*00f8*/ 	.word	0x00000000
        /*00fc*/ 	.short	0x0100
        /*00fe*/ 	.byte	0x05
	.zero		1


	//   ....[1]....
        /*0100*/ 	.word	0x000005e0
        /*0104*/ 	.word	0x000000ff
        /*0108*/ 	.word	0x00000060
        /*010c*/ 	.short	0x0100
        /*010e*/ 	.byte	0x05
	.zero		1


	//   ....[2]....
        /*0110*/ 	.word	0x000005f0
        /*0114*/ 	.word	0x000000ff
        /*0118*/ 	.word	0x00000008
        /*011c*/ 	.short	0x0100
        /*011e*/ 	.byte	0x05
	.zero		1


	//   ....[3]....
        /*0120*/ 	.word	0x00000600
        /*0124*/ 	.word	0x000000ff
        /*0128*/ 	.word	0x00000068
        /*012c*/ 	.short	0x0100
        /*012e*/ 	.byte	0x05
	.zero		1


	//   ....[4]....
        /*0130*/ 	.word	0x00000610
        /*0134*/ 	.word	0x000000ff
        /*0138*/ 	.word	0x00000010
        /*013c*/ 	.short	0x0100
        /*013e*/ 	.byte	0x05
	.zero		1


	//   ....[5]....
        /*0140*/ 	.word	0x00000620
        /*0144*/ 	.word	0x000000ff
        /*0148*/ 	.word	0x00000070
        /*014c*/ 	.short	0x0100
        /*014e*/ 	.byte	0x05
	.zero		1


	//   ....[6]....
        /*0150*/ 	.word	0x00000630
        /*0154*/ 	.word	0x000000ff
        /*0158*/ 	.word	0x00000018
        /*015c*/ 	.short	0x0100
        /*015e*/ 	.byte	0x05
	.zero		1


	//   ....[7]....
        /*0160*/ 	.word	0x00000640
        /*0164*/ 	.word	0x000000ff
        /*0168*/ 	.word	0x00000078
        /*016c*/ 	.short	0x0100
        /*016e*/ 	.byte	0x05
	.zero		1


	//   ....[8]....
        /*0170*/ 	.word	0x00000650
        /*0174*/ 	.word	0x000000ff
        /*0178*/ 	.word	0x00000020
        /*017c*/ 	.short	0x0100
        /*017e*/ 	.byte	0x05
	.zero		1


	//   ....[9]....
        /*0180*/ 	.word	0x00000660
        /*0184*/ 	.word	0x000000ff
        /*0188*/ 	.word	0x00000080
        /*018c*/ 	.short	0x0100
        /*018e*/ 	.byte	0x05
	.zero		1


	//   ....[10]....
        /*0190*/ 	.word	0x00000670
        /*0194*/ 	.word	0x000000ff
        /*0198*/ 	.word	0x00000028
        /*019c*/ 	.short	0x0100
        /*019e*/ 	.byte	0x05
	.zero		1


	//   ....[11]....
        /*01a0*/ 	.word	0x00000680
        /*01a4*/ 	.word	0x000000ff
        /*01a8*/ 	.word	0x00000088
        /*01ac*/ 	.short	0x0100
        /*01ae*/ 	.byte	0x05
	.zero		1


	//   ....[12]....
        /*01b0*/ 	.word	0x00000690
        /*01b4*/ 	.word	0x000000ff
        /*01b8*/ 	.word	0x00000030
        /*01bc*/ 	.short	0x0100
        /*01be*/ 	.byte	0x05
	.zero		1


	//   ....[13]....
        /*01c0*/ 	.word	0x000006a0
        /*01c4*/ 	.word	0x000000ff
        /*01c8*/ 	.word	0x00000090
        /*01cc*/ 	.short	0x0100
        /*01ce*/ 	.byte	0x05
	.zero		1


	//   ....[14]....
        /*01d0*/ 	.word	0x000006b0
        /*01d4*/ 	.word	0x000000ff
        /*01d8*/ 	.word	0x00000038
        /*01dc*/ 	.short	0x0100
        /*01de*/ 	.byte	0x05
	.zero		1


	//   ....[15]....
        /*01e0*/ 	.word	0x000006c0
        /*01e4*/ 	.word	0x000000ff
        /*01e8*/ 	.word	0x00000098
        /*01ec*/ 	.short	0x0100
        /*01ee*/ 	.byte	0x05
	.zero		1


	//   ....[16]....
        /*01f0*/ 	.word	0x000006d0
        /*01f4*/ 	.word	0x000000ff
        /*01f8*/ 	.word	0x00000040
        /*01fc*/ 	.short	0x0100
        /*01fe*/ 	.byte	0x05
	.zero		1


	//   ....[17]....
        /*0200*/ 	.word	0x000006e0
        /*0204*/ 	.word	0x000000ff
        /*0208*/ 	.word	0x000000a0
        /*020c*/ 	.short	0x0100
        /*020e*/ 	.byte	0x05
	.zero		1


	//   ....[18]....
        /*0210*/ 	.word	0x000006f0
        /*0214*/ 	.word	0x000000ff
        /*0218*/ 	.word	0x00000048
        /*021c*/ 	.short	0x0100
        /*021e*/ 	.byte	0x05
	.zero		1


	//   ....[19]....
        /*0220*/ 	.word	0x00000700
        /*0224*/ 	.word	0x000000ff
        /*0228*/ 	.word	0x000000a8
        /*022c*/ 	.short	0x0100
        /*022e*/ 	.byte	0x05
	.zero		1


	//   ....[20]....
        /*0230*/ 	.word	0x00000710
        /*0234*/ 	.word	0x000000ff
        /*0238*/ 	.word	0x00000050
        /*023c*/ 	.short	0x0100
        /*023e*/ 	.byte	0x05
	.zero		1


	//   ....[21]....
        /*0240*/ 	.word	0x00000720
        /*0244*/ 	.word	0x000000ff
        /*0248*/ 	.word	0x000000b0
        /*024c*/ 	.short	0x0100
        /*024e*/ 	.byte	0x05
	.zero		1


	//   ....[22]....
        /*0250*/ 	.word	0x00000730
        /*0254*/ 	.word	0x000000ff
        /*0258*/ 	.word	0x00000058
        /*025c*/ 	.short	0x0100
        /*025e*/ 	.byte	0x05
	.zero		1


	//   ....[23]....
        /*0260*/ 	.word	0x00000740
        /*0264*/ 	.word	0x000000ff
        /*0268*/ 	.word	0x000000b8
        /*026c*/ 	.short	0x0100
        /*026e*/ 	.byte	0x05
	.zero		1


	//   ....[24]....
        /*0270*/ 	.word	0x00000880
        /*0274*/ 	.word	0x000000ff
        /*0278*/ 	.word	0x000000c0
        /*027c*/ 	.short	0x0100
        /*027e*/ 	.byte	0x07
	.zero		1


	//   ....[25]....
        /*0280*/ 	.word	0x00000890
        /*0284*/ 	.word	0x000000ff
        /*0288*/ 	.word	0x000000d8
        /*028c*/ 	.short	0x0100
        /*028e*/ 	.byte	0x07
	.zero		1


	//   ....[26]....
        /*0290*/ 	.word	0x000008a0
        /*0294*/ 	.word	0x000000ff
        /*0298*/ 	.word	0x000000c8
        /*029c*/ 	.short	0x0100
        /*029e*/ 	.byte	0x07
	.zero		1


	//   ....[27]....
        /*02a0*/ 	.word	0x000008b0
        /*02a4*/ 	.word	0x000000ff
        /*02a8*/ 	.word	0x000000e0
        /*02ac*/ 	.short	0x0100
        /*02ae*/ 	.byte	0x07
	.zero		1


	//   ....[28]....
        /*02b0*/ 	.word	0x000008c0
        /*02b4*/ 	.word	0x000000ff
        /*02b8*/ 	.word	0x000000d0
        /*02bc*/ 	.short	0x0100
        /*02be*/ 	.byte	0x07
	.zero		1


	//   ....[29]....
        /*02c0*/ 	.word	0x000008d0
        /*02c4*/ 	.word	0x000000ff
        /*02c8*/ 	.word	0x000000e8
        /*02cc*/ 	.short	0x0100
        /*02ce*/ 	.byte	0x07
	.zero		1


	//   ....[30]....
        /*02d0*/ 	.word	0x000009c0
        /*02d4*/ 	.word	0x000000ff
        /*02d8*/ 	.word	0x000000f0
        /*02dc*/ 	.short	0x0100
        /*02de*/ 	.byte	0x05
	.zero		1


	//   ....[31]....
        /*02e0*/ 	.word	0x000009d0
        /*02e4*/ 	.word	0x000000ff
        /*02e8*/ 	.word	0x000000f8
        /*02ec*/ 	.short	0x0100
        /*02ee*/ 	.byte	0x05
	.zero		1


	//   ....[32]....
        /*02f0*/ 	.word	0x00000b10
        /*02f4*/ 	.word	0x000000ff
        /*02f8*/ 	.word	0x00000100
        /*02fc*/ 	.short	0x0100
        /*02fe*/ 	.byte	0x05
	.zero		1


	//   ....[33]....
        /*0300*/ 	.word	0x00000b20
        /*0304*/ 	.word	0x000000ff
        /*0308*/ 	.word	0x00000110
        /*030c*/ 	.short	0x0100
        /*030e*/ 	.byte	0x05
	.zero		1


	//   ....[34]....
        /*0310*/ 	.word	0x00000b30
        /*0314*/ 	.word	0x000000ff
        /*0318*/ 	.word	0x00000108
        /*031c*/ 	.short	0x0100
        /*031e*/ 	.byte	0x05
	.zero		1


	//   ....[35]....
        /*0320*/ 	.word	0x00000b40
        /*0324*/ 	.word	0x000000ff
        /*0328*/ 	.word	0x00000118
        /*032c*/ 	.short	0x0100
        /*032e*/ 	.byte	0x05
	.zero		1


	//   ....[36]....
        /*0330*/ 	.word	0x00000c70
        /*0334*/ 	.word	0x000000ff
        /*0338*/ 	.word	0x00000120
        /*033c*/ 	.short	0x0100
        /*033e*/ 	.byte	0x07
	.zero		1


	//   ....[37]....
        /*0340*/ 	.word	0x00000c80
        /*0344*/ 	.word	0x000000ff
        /*0348*/ 	.word	0x00000140
        /*034c*/ 	.short	0x0100
        /*034e*/ 	.byte	0x07
	.zero		1


	//   ....[38]....
        /*0350*/ 	.word	0x00000c90
        /*0354*/ 	.word	0x000000ff
        /*0358*/ 	.word	0x00000128
        /*035c*/ 	.short	0x0100
        /*035e*/ 	.byte	0x07
	.zero		1


	//   ....[39]....
        /*0360*/ 	.word	0x00000ca0
        /*0364*/ 	.word	0x000000ff
        /*0368*/ 	.word	0x00000148
        /*036c*/ 	.short	0x0100
        /*036e*/ 	.byte	0x07
	.zero		1


	//   ....[40]....
        /*0370*/ 	.word	0x00000cb0
        /*0374*/ 	.word	0x000000ff
        /*0378*/ 	.word	0x00000130
        /*037c*/ 	.short	0x0100
        /*037e*/ 	.byte	0x07
	.zero		1


	//   ....[41]....
        /*0380*/ 	.word	0x00000cc0
        /*0384*/ 	.word	0x000000ff
        /*0388*/ 	.word	0x00000150
        /*038c*/ 	.short	0x0100
        /*038e*/ 	.byte	0x07
	.zero		1


	//   ....[42]....
        /*0390*/ 	.word	0x00000cd0
        /*0394*/ 	.word	0x000000ff
        /*0398*/ 	.word	0x00000138
        /*039c*/ 	.short	0x0100
        /*039e*/ 	.byte	0x07
	.zero		1


	//   ....[43]....
        /*03a0*/ 	.word	0x00000ce0
        /*03a4*/ 	.word	0x000000ff
        /*03a8*/ 	.word	0x00000158
        /*03ac*/ 	.short	0x0100
        /*03ae*/ 	.byte	0x07
	.zero		1


	//   ....[44]....
        /*03b0*/ 	.word	0x00000dd0
        /*03b4*/ 	.word	0x000000ff
        /*03b8*/ 	.word	0x00000160
        /*03bc*/ 	.short	0x0100
        /*03be*/ 	.byte	0x05
	.zero		1


	//   ....[45]....
        /*03c0*/ 	.word	0x00000de0
        /*03c4*/ 	.word	0x000000ff
        /*03c8*/ 	.word	0x00000170
        /*03cc*/ 	.short	0x0100
        /*03ce*/ 	.byte	0x05
	.zero		1


	//   ....[46]....
        /*03d0*/ 	.word	0x00000df0
        /*03d4*/ 	.word	0x000000ff
        /*03d8*/ 	.word	0x00000168
        /*03dc*/ 	.short	0x0100
        /*03de*/ 	.byte	0x05
	.zero		1


	//   ....[47]....
        /*03e0*/ 	.word	0x00000e00
        /*03e4*/ 	.word	0x000000ff
        /*03e8*/ 	.word	0x00000178
        /*03ec*/ 	.short	0x0100
        /*03ee*/ 	.byte	0x05
	.zero		1


	//   ....[48]....
        /*03f0*/ 	.word	0x000016d0
        /*03f4*/ 	.word	0x00000002
        /*03f8*/ 	.word	0x00000170
        /*03fc*/ 	.short	0x010a
        /*03fe*/ 	.byte	0xff
	.zero		1


	//   ....[49]....
        /*0400*/ 	.word	0x00001700
        /*0404*/ 	.word	0x00000002
        /*0408*/ 	.word	0x00000160
        /*040c*/ 	.short	0x0101
        /*040e*/ 	.byte	0xff
	.zero		1


	//   ....[50]....
        /*0410*/ 	.word	0x000017d0
        /*0414*/ 	.word	0x000000ff
        /*0418*/ 	.word	0x00000060
        /*041c*/ 	.short	0x010a
        /*041e*/ 	.byte	0x08
	.zero		1


	//   ....[51]....
        /*0420*/ 	.word	0x00001890
        /*0424*/ 	.word	0x000000ff
        /*0428*/ 	.word	0x00000060
        /*042c*/ 	.short	0x010a
        /*042e*/ 	.byte	0x21
	.zero		1


	//   ....[52]....
        /*0430*/ 	.word	0x000019f0
        /*0434*/ 	.word	0x000000ff
        /*0438*/ 	.word	0x00000060
        /*043c*/ 	.short	0x010a
        /*043e*/ 	.byte	0x08
	.zero		1


	//   ....[53]....
        /*0440*/ 	.word	0x00001b80
        /*0444*/ 	.word	0x000000ff
        /*0448*/ 	.word	0x000000f8
        /*044c*/ 	.short	0x0101
        /*044e*/ 	.byte	0x04
	.zero		1


	//   ....[54]....
        /*0450*/ 	.word	0x00001ba0
        /*0454*/ 	.word	0x000000ff
        /*0458*/ 	.word	0x00000060
        /*045c*/ 	.short	0x010a
        /*045e*/ 	.byte	0x08
	.zero		1


	//   ....[55]....
        /*0460*/ 	.word	0x00001c40
        /*0464*/ 	.word	0x000000ff
        /*0468*/ 	.word	0x00000060
        /*046c*/ 	.short	0x010a
        /*046e*/ 	.byte	0x21
	.zero		1


	//   ....[56]....
        /*0470*/ 	.word	0x00001da0
        /*0474*/ 	.word	0x000000ff
        /*0478*/ 	.word	0x00000060
        /*047c*/ 	.short	0x010a
        /*047e*/ 	.byte	0x08
	.zero		1


	//   ....[57]....
        /*0480*/ 	.word	0x00001f40
        /*0484*/ 	.word	0x00000002
        /*0488*/ 	.word	0x00000100
        /*048c*/ 	.short	0x010a
        /*048e*/ 	.byte	0xff
	.zero		1


	//   ....[58]....
        /*0490*/ 	.word	0x00002000
        /*0494*/ 	.word	0x00000002
        /*0498*/ 	.word	0x00000000
        /*049c*/ 	.short	0x0101
        /*049e*/ 	.byte	0xff
	.zero		1


	//   ....[59]....
        /*04a0*/ 	.word	0x00002560
        /*04a4*/ 	.word	0x000000ff
        /*04a8*/ 	.word	0x00000000
        /*04ac*/ 	.short	0x010a
        /*04ae*/ 	.byte	0x05
	.zero		1


	//   ....[60]....
        /*04b0*/ 	.word	0x000025f0
        /*04b4*/ 	.word	0x000000ff
        /*04b8*/ 	.word	0x00000000
        /*04bc*/ 	.short	0x010a
        /*04be*/ 	.byte	0x05
	.zero		1


	//   ....[61]....
        /*04c0*/ 	.word	0x00002680
        /*04c4*/ 	.word	0x000000ff
        /*04c8*/ 	.word	0x00000000
        /*04cc*/ 	.short	0x010a
        /*04ce*/ 	.byte	0x05
	.zero		1


	//   ....[62]....
        /*04d0*/ 	.word	0x00002710
        /*04d4*/ 	.word	0x000000ff
        /*04d8*/ 	.word	0x00000000
        /*04dc*/ 	.short	0x010a
        /*04de*/ 	.byte	0x05
	.zero		1


	//   ....[63]....
        /*04e0*/ 	.word	0x000027a0
        /*04e4*/ 	.word	0x000000ff
        /*04e8*/ 	.word	0x00000000
        /*04ec*/ 	.short	0x010a
        /*04ee*/ 	.byte	0x05
	.zero		1


	//   ....[64]....
        /*04f0*/ 	.word	0x00002830
        /*04f4*/ 	.word	0x000000ff
        /*04f8*/ 	.word	0x00000000
        /*04fc*/ 	.short	0x010a
        /*04fe*/ 	.byte	0x05
	.zero		1


	//   ....[65]....
        /*0500*/ 	.word	0x000028c0
        /*0504*/ 	.word	0x000000ff
        /*0508*/ 	.word	0x00000000
        /*050c*/ 	.short	0x010a
        /*050e*/ 	.byte	0x05
	.zero		1


	//   ....[66]....
        /*0510*/ 	.word	0x00002950
        /*0514*/ 	.word	0x000000ff
        /*0518*/ 	.word	0x00000000
        /*051c*/ 	.short	0x010a
        /*051e*/ 	.byte	0x05
	.zero		1


	//   ....[67]....
        /*0520*/ 	.word	0x000029e0
        /*0524*/ 	.word	0x000000ff
        /*0528*/ 	.word	0x00000000
        /*052c*/ 	.short	0x010a
        /*052e*/ 	.byte	0x05
	.zero		1


	//   ....[68]....
        /*0530*/ 	.word	0x00002a70
        /*0534*/ 	.word	0x000000ff
        /*0538*/ 	.word	0x00000000
        /*053c*/ 	.short	0x010a
        /*053e*/ 	.byte	0x05
	.zero		1


	//   ....[69]....
        /*0540*/ 	.word	0x00002b00
        /*0544*/ 	.word	0x000000ff
        /*0548*/ 	.word	0x00000000
        /*054c*/ 	.short	0x010a
        /*054e*/ 	.byte	0x05
	.zero		1


	//   ....[70]....
        /*0550*/ 	.word	0x00002ba0
        /*0554*/ 	.word	0x00000000
        /*0558*/ 	.word	0x00000000
        /*055c*/ 	.short	0x010a
        /*055e*/ 	.byte	0xff
	.zero		1


	//   ....[71]....
        /*0560*/ 	.word	0x00002cc0
        /*0564*/ 	.word	0x00000000
        /*0568*/ 	.word	0x00000160
        /*056c*/ 	.short	0x010a
        /*056e*/ 	.byte	0xff
	.zero		1


	//   ....[72]....
        /*0570*/ 	.word	0x00002d30
        /*0574*/ 	.word	0x00000000
        /*0578*/ 	.word	0x00000000
        /*057c*/ 	.short	0x0101
        /*057e*/ 	.byte	0xff
	.zero		1


	//   ....[73]....
        /*0580*/ 	.word	0x00002d50
        /*0584*/ 	.word	0x000000ff
        /*0588*/ 	.word	0x00000110
        /*058c*/ 	.short	0x010a
        /*058e*/ 	.byte	0x05
	.zero		1


	//   ....[74]....
        /*0590*/ 	.word	0x00002e70
        /*0594*/ 	.word	0x00000000
        /*0598*/ 	.word	0x00000100
        /*059c*/ 	.short	0x010a
        /*059e*/ 	.byte	0xff
	.zero		1


	//   ....[75]....
        /*05a0*/ 	.word	0x00002f70
        /*05a4*/ 	.word	0x00000000
        /*05a8*/ 	.word	0x00000000
        /*05ac*/ 	.short	0x0101
        /*05ae*/ 	.byte	0xff
	.zero		1


	//   ....[76]....
        /*05b0*/ 	.word	0x00003000
        /*05b4*/ 	.word	0x000000ff
        /*05b8*/ 	.word	0x00000110
        /*05bc*/ 	.short	0x0106
        /*05be*/ 	.byte	0x05
	.zero		1


	//   ....[77]....
        /*05c0*/ 	.word	0x00003020
        /*05c4*/ 	.word	0x000000ff
        /*05c8*/ 	.word	0x00000110
        /*05cc*/ 	.short	0x010a
        /*05ce*/ 	.byte	0x05
	.zero		1


	//   ....[78]....
        /*05d0*/ 	.word	0x000030b0
        /*05d4*/ 	.word	0x000000ff
        /*05d8*/ 	.word	0x00000110
        /*05dc*/ 	.short	0x0106
        /*05de*/ 	.byte	0x04
	.zero		1


	//   ....[79]....
        /*05e0*/ 	.word	0x000030f0
        /*05e4*/ 	.word	0x00000000
        /*05e8*/ 	.word	0x00000110
        /*05ec*/ 	.short	0x010a
        /*05ee*/ 	.byte	0xff
	.zero		1


	//   ....[80]....
        /*05f0*/ 	.word	0x00003630
        /*05f4*/ 	.word	0x00000000
        /*05f8*/ 	.word	0x00000100
        /*05fc*/ 	.short	0x010a
        /*05fe*/ 	.byte	0xff
	.zero		1


	//   ....[81]....
        /*0600*/ 	.word	0x00003730
        /*0604*/ 	.word	0x00000003
        /*0608*/ 	.word	0x00000000
        /*060c*/ 	.short	0x0101
        /*060e*/ 	.byte	0xff
	.zero		1


	//   ....[82]....
        /*0610*/ 	.word	0x00003740
        /*0614*/ 	.word	0x000000ff
        /*0618*/ 	.word	0x00000000
        /*061c*/ 	.short	0x010a
        /*061e*/ 	.byte	0x06
	.zero		1


	//   ....[83]....
        /*0620*/ 	.word	0x000037c0
        /*0624*/ 	.word	0x000000ff
        /*0628*/ 	.word	0x00000140
        /*062c*/ 	.short	0x010a
        /*062e*/ 	.byte	0x07
	.zero		1


	//   ....[84]....
        /*0630*/ 	.word	0x000038a0
        /*0634*/ 	.word	0x000000ff
        /*0638*/ 	.word	0x00000000
        /*063c*/ 	.short	0x010a
        /*063e*/ 	.byte	0x06
	.zero		1


	//   ....[85]....
        /*0640*/ 	.word	0x000039d0
        /*0644*/ 	.word	0x000000ff
        /*0648*/ 	.word	0x00000000
        /*064c*/ 	.short	0x010a
        /*064e*/ 	.byte	0x1a
	.zero		1


	//   ....[86]....
        /*0650*/ 	.word	0x00003c70
        /*0654*/ 	.word	0x000000ff
        /*0658*/ 	.word	0x00000000
        /*065c*/ 	.short	0x010a
        /*065e*/ 	.byte	0x06
	.zero		1


	//   ....[87]....
        /*0660*/ 	.word	0x00003d00
        /*0664*/ 	.word	0x000000ff
        /*0668*/ 	.word	0x00000000
        /*066c*/ 	.short	0x010a
        /*066e*/ 	.byte	0x06
	.zero		1


	//   ....[88]....
        /*0670*/ 	.word	0x00003d90
        /*0674*/ 	.word	0x000000ff
        /*0678*/ 	.word	0x00000000
        /*067c*/ 	.short	0x010a
        /*067e*/ 	.byte	0x06
	.zero		1


	//   ....[89]....
        /*0680*/ 	.word	0x00003e20
        /*0684*/ 	.word	0x000000ff
        /*0688*/ 	.word	0x00000000
        /*068c*/ 	.short	0x010a
        /*068e*/ 	.byte	0x07
	.zero		1


	//   ....[90]....
        /*0690*/ 	.word	0x00004250
        /*0694*/ 	.word	0x00000000
        /*0698*/ 	.word	0x00000100
        /*069c*/ 	.short	0x010a
        /*069e*/ 	.byte	0xff
	.zero		1


	//   ....[91]....
        /*06a0*/ 	.word	0x00004310
        /*06a4*/ 	.word	0x00000000
        /*06a8*/ 	.word	0x00000000
        /*06ac*/ 	.short	0x0101
        /*06ae*/ 	.byte	0xff
	.zero		1


	//   ....[92]....
        /*06b0*/ 	.word	0x00004630
        /*06b4*/ 	.word	0x000000ff
        /*06b8*/ 	.word	0x000000f8
        /*06bc*/ 	.short	0x010a
        /*06be*/ 	.byte	0x07
	.zero		1


	//   ....[93]....
        /*06c0*/ 	.word	0x00004850
        /*06c4*/ 	.word	0x000000ff
        /*06c8*/ 	.word	0x000000d8
        /*06cc*/ 	.short	0x010a
        /*06ce*/ 	.byte	0x0f
	.zero		1


	//   ....[94]....
        /*06d0*/ 	.word	0x00004a50
        /*06d4*/ 	.word	0x000000ff
        /*06d8*/ 	.word	0x000000c0
        /*06dc*/ 	.short	0x010b
        /*06de*/ 	.byte	0x0f
	.zero		1


	//   ....[95]....
        /*06e0*/ 	.word	0x00004aa0
        /*06e4*/ 	.word	0x000000ff
        /*06e8*/ 	.word	0x00000000
        /*06ec*/ 	.short	0x0101
        /*06ee*/ 	.byte	0x10
	.zero		1


	//   ....[96]....
        /*06f0*/ 	.word	0x00004ae0
        /*06f4*/ 	.word	0x000000ff
        /*06f8*/ 	.word	0x000000d8
        /*06fc*/ 	.short	0x010a
        /*06fe*/ 	.byte	0x0d
	.zero		1


	//   ....[97]....
        /*0700*/ 	.word	0x00004d20
        /*0704*/ 	.word	0x000000ff
        /*0708*/ 	.word	0x000000c0
        /*070c*/ 	.short	0x010b
        /*070e*/ 	.byte	0x0d
	.zero		1


	//   ....[98]....
        /*0710*/ 	.word	0x00004d90
        /*0714*/ 	.word	0x000000ff
        /*0718*/ 	.word	0x00000000
        /*071c*/ 	.short	0x0101
        /*071e*/ 	.byte	0x0f
	.zero		1


	//   ....[99]....
        /*0720*/ 	.word	0x00004de0
        /*0724*/ 	.word	0x000000ff
        /*0728*/ 	.word	0x00000000
        /*072c*/ 	.short	0x010a
        /*072e*/ 	.byte	0x04
	.zero		1


	//   ....[100]....
        /*0730*/ 	.word	0x00004e70
        /*0734*/ 	.word	0x000000ff
        /*0738*/ 	.word	0x00000000
        /*073c*/ 	.short	0x010a
        /*073e*/ 	.byte	0x04
	.zero		1


	//   ....[101]....
        /*0740*/ 	.word	0x00004f10
        /*0744*/ 	.word	0x00000000
        /*0748*/ 	.word	0x00000000
        /*074c*/ 	.short	0x010a
        /*074e*/ 	.byte	0xff
	.zero		1


	//   ....[102]....
        /*0750*/ 	.word	0x00005290
        /*0754*/ 	.word	0x00000000
        /*0758*/ 	.word	0x00000100
        /*075c*/ 	.short	0x010a
        /*075e*/ 	.byte	0xff
	.zero		1


	//   ....[103]....
        /*0760*/ 	.word	0x000053a0
        /*0764*/ 	.word	0x00000000
        /*0768*/ 	.word	0x00000000
        /*076c*/ 	.short	0x0101
        /*076e*/ 	.byte	0xff
	.zero		1


	//   ....[104]....
        /*0770*/ 	.word	0x00005df0
        /*0774*/ 	.word	0x00000002
        /*0778*/ 	.word	0x000000c0
        /*077c*/ 	.short	0x010a
        /*077e*/ 	.byte	0xff
	.zero		1


	//   ....[105]....
        /*0780*/ 	.word	0x00005e30
        /*0784*/ 	.word	0x00000052
        /*0788*/ 	.word	0x00000120
        /*078c*/ 	.short	0x010a
        /*078e*/ 	.byte	0xff
	.zero		1


	//   ....[106]....
        /*0790*/ 	.word	0x00005f20
        /*0794*/ 	.word	0x00000002
        /*0798*/ 	.word	0x000000c0
        /*079c*/ 	.short	0x010a
        /*079e*/ 	.byte	0xff
	.zero		1


	//   ....[107]....
        /*07a0*/ 	.word	0x00006150
        /*07a4*/ 	.word	0x00000052
        /*07a8*/ 	.word	0x00000120
        /*07ac*/ 	.short	0x010a
        /*07ae*/ 	.byte	0xff
	.zero		1


	//   ....[108]....
        /*07b0*/ 	.word	0x000067e0
        /*07b4*/ 	.word	0x00000000
        /*07b8*/ 	.word	0x00000000
        /*07bc*/ 	.short	0x0101
        /*07be*/ 	.byte	0xff
	.zero		1


	//   ....[109]....
        /*07c0*/ 	.word	0x000067f0
        /*07c4*/ 	.word	0x00000002
        /*07c8*/ 	.word	0x000000c0
        /*07cc*/ 	.short	0x010a
        /*07ce*/ 	.byte	0xff
	.zero		1


	//   ....[110]....
        /*07d0*/ 	.word	0x000068c0
        /*07d4*/ 	.word	0x00000002
        /*07d8*/ 	.word	0x000000c0
        /*07dc*/ 	.short	0x010a
        /*07de*/ 	.byte	0xff
	.zero		1


	//   ....[111]....
        /*07e0*/ 	.word	0x00006b60
        /*07e4*/ 	.word	0x000000ff
        /*07e8*/ 	.word	0x00000000
        /*07ec*/ 	.short	0x0101
        /*07ee*/ 	.byte	0x05
	.zero		1


	//   ....[112]....
        /*07f0*/ 	.word	0x000070a0
        /*07f4*/ 	.word	0x00000000
        /*07f8*/ 	.word	0x00000000
        /*07fc*/ 	.short	0x0101
        /*07fe*/ 	.byte	0xff
	.zero		1


	//   ....[113]....
        /*0800*/ 	.word	0x00007310
        /*0804*/ 	.word	0x000000ff
        /*0808*/ 	.word	0x00000000
        /*080c*/ 	.short	0x0101
        /*080e*/ 	.byte	0x04
	.zero		1


	//   ....[114]....
        /*0810*/ 	.word	0x00007330
        /*0814*/ 	.word	0x00000002
        /*0818*/ 	.word	0x00000170
        /*081c*/ 	.short	0x010a
        /*081e*/ 	.byte	0xff
	.zero		1


	//   ....[115]....
        /*0820*/ 	.word	0x00007390
        /*0824*/ 	.word	0x00000002
        /*0828*/ 	.word	0x00000060
        /*082c*/ 	.short	0x010a
        /*082e*/ 	.byte	0xff
	.zero		1


	//   ....[116]....
        /*0830*/ 	.word	0x000073f0
        /*0834*/ 	.word	0x00000002
        /*0838*/ 	.word	0x00000060
        /*083c*/ 	.short	0x010a
        /*083e*/ 	.byte	0xff
	.zero		1


	//   ....[117]....
        /*0840*/ 	.word	0x00007440
        /*0844*/ 	.word	0x00000002
        /*0848*/ 	.word	0x00000100
        /*084c*/ 	.short	0x010a
        /*084e*/ 	.byte	0xff
	.zero		1


	//   ....[118]....
        /*0850*/ 	.word	0x000074a0
        /*0854*/ 	.word	0x00000000
        /*0858*/ 	.word	0x00000000
        /*085c*/ 	.short	0x010a
        /*085e*/ 	.byte	0xff
	.zero		1


	//   ....[119]....
        /*0860*/ 	.word	0x00007500
        /*0864*/ 	.word	0x00000000
        /*0868*/ 	.word	0x00000000
        /*086c*/ 	.short	0x010a
        /*086e*/ 	.byte	0xff
	.zero		1


	//   ....[120]....
        /*0870*/ 	.word	0x00007560
        /*0874*/ 	.word	0x00000000
        /*0878*/ 	.word	0x00000000
        /*087c*/ 	.short	0x010a
        /*087e*/ 	.byte	0xff
	.zero		1


	//   ....[121]....
        /*0880*/ 	.word	0x000075c0
        /*0884*/ 	.word	0x00000000
        /*0888*/ 	.word	0x00000000
        /*088c*/ 	.short	0x010a
        /*088e*/ 	.byte	0xff
	.zero		1


	//   ....[122]....
        /*0890*/ 	.word	0x00007620
        /*0894*/ 	.word	0x00000000
        /*0898*/ 	.word	0x00000000
        /*089c*/ 	.short	0x010a
        /*089e*/ 	.byte	0xff
	.zero		1


	//   ....[123]....
        /*08a0*/ 	.word	0x00007680
        /*08a4*/ 	.word	0x00000000
        /*08a8*/ 	.word	0x00000000
        /*08ac*/ 	.short	0x010a
        /*08ae*/ 	.byte	0xff
	.zero		1


	//   ....[124]....
        /*08b0*/ 	.word	0x000076e0
        /*08b4*/ 	.word	0x00000000
        /*08b8*/ 	.word	0x00000000
        /*08bc*/ 	.short	0x010a
        /*08be*/ 	.byte	0xff
	.zero		1


	//   ....[125]....
        /*08c0*/ 	.word	0x00007740
        /*08c4*/ 	.word	0x00000000
        /*08c8*/ 	.word	0x00000000
        /*08cc*/ 	.short	0x010a
        /*08ce*/ 	.byte	0xff
	.zero		1


	//   ....[126]....
        /*08d0*/ 	.word	0x000077a0
        /*08d4*/ 	.word	0x00000000
        /*08d8*/ 	.word	0x00000000
        /*08dc*/ 	.short	0x010a
        /*08de*/ 	.byte	0xff
	.zero		1


	//   ....[127]....
        /*08e0*/ 	.word	0x00007800
        /*08e4*/ 	.word	0x00000000
        /*08e8*/ 	.word	0x00000000
        /*08ec*/ 	.short	0x010a
        /*08ee*/ 	.byte	0xff
	.zero		1


	//   ....[128]....
        /*08f0*/ 	.word	0x00007860
        /*08f4*/ 	.word	0x00000000
        /*08f8*/ 	.word	0x00000000
        /*08fc*/ 	.short	0x010a
        /*08fe*/ 	.byte	0xff
	.zero		1


	//   ....[129]....
        /*0900*/ 	.word	0x000078b0
        /*0904*/ 	.word	0x00000000
        /*0908*/ 	.word	0x00000160
        /*090c*/ 	.short	0x010a
        /*090e*/ 	.byte	0xff
	.zero		1


	//   ....[130]....
        /*0910*/ 	.word	0x00007910
        /*0914*/ 	.word	0x00000000
        /*0918*/ 	.word	0x00000110
        /*091c*/ 	.short	0x010a
        /*091e*/ 	.byte	0xff
	.zero		1


	//   ....[131]....
        /*0920*/ 	.word	0x00007960
        /*0924*/ 	.word	0x00000000
        /*0928*/ 	.word	0x00000100
        /*092c*/ 	.short	0x010a
        /*092e*/ 	.byte	0xff
	.zero		1


	//   ....[132]....
        /*0930*/ 	.word	0x000079c0
        /*0934*/ 	.word	0x00000000
        /*0938*/ 	.word	0x00000110
        /*093c*/ 	.short	0x010a
        /*093e*/ 	.byte	0xff
	.zero		1


	//   ....[133]....
        /*0940*/ 	.word	0x00007a10
        /*0944*/ 	.word	0x00000000
        /*0948*/ 	.word	0x00000100
        /*094c*/ 	.short	0x010a
        /*094e*/ 	.byte	0xff
	.zero		1


	//   ....[134]....
        /*0950*/ 	.word	0x00007a70
        /*0954*/ 	.word	0x00000002
        /*0958*/ 	.word	0x00000140
        /*095c*/ 	.short	0x010a
        /*095e*/ 	.byte	0xff
	.zero		1


	//   ....[135]....
        /*0960*/ 	.word	0x00007ad0
        /*0964*/ 	.word	0x00000000
        /*0968*/ 	.word	0x00000000
        /*096c*/ 	.short	0x010a
        /*096e*/ 	.byte	0xff
	.zero		1


	//   ....[136]....
        /*0970*/ 	.word	0x00007b30
        /*0974*/ 	.word	0x00000000
        /*0978*/ 	.word	0x00000000
        /*097c*/ 	.short	0x010a
        /*097e*/ 	.byte	0xff
	.zero		1


	//   ....[137]....
        /*0980*/ 	.word	0x00007b90
        /*0984*/ 	.word	0x00000000
        /*0988*/ 	.word	0x00000000
        /*098c*/ 	.short	0x010a
        /*098e*/ 	.byte	0xff
	.zero		1


	//   ....[138]....
        /*0990*/ 	.word	0x00007bf0
        /*0994*/ 	.word	0x00000000
        /*0998*/ 	.word	0x00000000
        /*099c*/ 	.short	0x010a
        /*099e*/ 	.byte	0xff
	.zero		1


	//   ....[139]....
        /*09a0*/ 	.word	0x00007c50
        /*09a4*/ 	.word	0x00000000
        /*09a8*/ 	.word	0x00000000
        /*09ac*/ 	.short	0x010a
        /*09ae*/ 	.byte	0xff
	.zero		1


	//   ....[140]....
        /*09b0*/ 	.word	0x00007ca0
        /*09b4*/ 	.word	0x00000000
        /*09b8*/ 	.word	0x00000100
        /*09bc*/ 	.short	0x010a
        /*09be*/ 	.byte	0xff
	.zero		1


	//   ....[141]....
        /*09c0*/ 	.word	0x00007d00
        /*09c4*/ 	.word	0x00000000
        /*09c8*/ 	.word	0x000000f8
        /*09cc*/ 	.short	0x010a
        /*09ce*/ 	.byte	0xff
	.zero		1


	//   ....[142]....
        /*09d0*/ 	.word	0x00007d60
        /*09d4*/ 	.word	0x00000000
        /*09d8*/ 	.word	0x000000d8
        /*09dc*/ 	.short	0x010a
        /*09de*/ 	.byte	0xff
	.zero		1


	//   ....[143]....
        /*09e0*/ 	.word	0x00007dc0
        /*09e4*/ 	.word	0x00000000
        /*09e8*/ 	.word	0x000000d8
        /*09ec*/ 	.short	0x010a
        /*09ee*/ 	.byte	0xff
	.zero		1


	//   ....[144]....
        /*09f0*/ 	.word	0x00007e20
        /*09f4*/ 	.word	0x00000000
        /*09f8*/ 	.word	0x00000000
        /*09fc*/ 	.short	0x010a
        /*09fe*/ 	.byte	0xff
	.zero		1


	//   ....[145]....
        /*0a00*/ 	.word	0x00007e80
        /*0a04*/ 	.word	0x00000000
        /*0a08*/ 	.word	0x00000000
        /*0a0c*/ 	.short	0x010a
        /*0a0e*/ 	.byte	0xff
	.zero		1


	//   ....[146]....
        /*0a10*/ 	.word	0x00007ed0
        /*0a14*/ 	.word	0x00000000
        /*0a18*/ 	.word	0x00000100
        /*0a1c*/ 	.short	0x010a
        /*0a1e*/ 	.byte	0xff
	.zero		1


	//   ....[147]....
        /*0a20*/ 	.word	0x00007f20
        /*0a24*/ 	.word	0x00000002
        /*0a28*/ 	.word	0x000000c0
        /*0a2c*/ 	.short	0x010a
        /*0a2e*/ 	.byte	0xff
	.zero		1


	//   ....[148]....
        /*0a30*/ 	.word	0x00007f70
        /*0a34*/ 	.word	0x00000052
        /*0a38*/ 	.word	0x00000120
        /*0a3c*/ 	.short	0x010a
        /*0a3e*/ 	.byte	0xff
	.zero		1


	//   ....[149]....
        /*0a40*/ 	.word	0x00007fc0
        /*0a44*/ 	.word	0x00000002
        /*0a48*/ 	.word	0x000000c0
        /*0a4c*/ 	.short	0x010a
        /*0a4e*/ 	.byte	0xff
	.zero		1


	//----- nvinfo : EIATTR_NUM_MBARRIERS
	.align		4
.L_47:
        /*0a50*/ 	.byte	0x03, 0x38
        /*0a52*/ 	.short	0x0030


	//----- nvinfo : EIATTR_EXIT_INSTR_OFFSETS
	.align		4
        /*0a54*/ 	.byte	0x04, 0x1c
        /*0a56*/ 	.short	(.L_49 - .L_48)


	//   ....[0]....
.L_48:
        /*0a58*/ 	.word	0x00002bd0


	//   ....[1]....
        /*0a5c*/ 	.word	0x000030c0


	//   ....[2]....
        /*0a60*/ 	.word	0x00003120


	//   ....[3]....
        /*0a64*/ 	.word	0x00004080


	//   ....[4]....
        /*0a68*/ 	.word	0x00004f40


	//   ....[5]....
        /*0a6c*/ 	.word	0x00004f80


	//   ....[6]....
        /*0a70*/ 	.word	0x00007200


	//   ....[7]....
        /*0a74*/ 	.word	0x00007280


	//   ....[8]....
        /*0a78*/ 	.word	0x000072b0


	//   ....[9]....
        /*0a7c*/ 	.word	0x00007320


	//----- nvinfo : EIATTR_MAX_THREADS
	.align		4
.L_49:
        /*0a80*/ 	.byte	0x04, 0x05
        /*0a82*/ 	.short	(.L_51 - .L_50)
.L_50:
        /*0a84*/ 	.word	0x00000100
        /*0a88*/ 	.word	0x00000001
        /*0a8c*/ 	.word	0x00000001


	//----- nvinfo : EIATTR_CRS_STACK_SIZE
	.align		4
.L_51:
        /*0a90*/ 	.byte	0x04, 0x1e
        /*0a92*/ 	.short	(.L_53 - .L_52)
.L_52:
        /*0a94*/ 	.word	0x00000000


	//----- nvinfo : EIATTR_CBANK_PARAM_SIZE
	.align		4
.L_53:
        /*0a98*/ 	.byte	0x03, 0x19
        /*0a9a*/ 	.short	0x0800


	//----- nvinfo : EIATTR_PARAM_CBANK
	.align		4
        /*0a9c*/ 	.byte	0x04, 0x0a
        /*0a9e*/ 	.short	(.L_55 - .L_54)
	.align		4
.L_54:
        /*0aa0*/ 	.word	index@(.nv.constant0._ZN7cutlass13device_kernelINS_4gemm6kernel13GemmUniversalIN4cute5tupleIJiiiiEEENS1_10collective13CollectiveMmaINS1_35MainloopSm100TmaUmmaWarpSpecializedILi12ELi2ELi4ENS5_IJNS4_1CILi1EEESB_SB_EEEEENS5_IJNSA_ILi64EEESE_NSA_ILi32EEEEEEfNS5_IJSB_llEEEfSH_NS4_8TiledMMAINS4_8MMA_AtomIJNS4_17SM100_MMA_TF32_SSINS_10tfloat32_tESL_fLi64ELi64ELNS4_4UMMA5MajorE1ELSN_1ELNSM_7ScaleInE0ELSO_0EEEEEENS4_6LayoutISC_NS5_IJNSA_ILi0EEESS_SS_EEEEENS5_IJNS4_10UnderscoreESV_SV_EEEEENS4_13SM90_TMA_LOADENS4_14ComposedLayoutINS4_7SwizzleILi2ELi5ELi2EEENS4_18smem_ptr_flag_bitsILi32EEENSR_INS5_IJSF_NSA_ILi4EEEEEENS5_IJSB_SF_EEEEEEEvNS4_8identityESY_S18_vS19_EENS_8epilogue10collective18CollectiveEpilogueINS1B_23Sm100TmaWarpSpecializedILi3ELi2ELi16ELb1ELb0EEEJSG_NS5_IJNSR_ISE_SB_EENSR_ISF_SB_EEEEEfNS5_IJlSB_lEEEfS1J_NS1B_6fusion15FusionCallbacksIS1F_NS1K_17LinearCombinationIffffLNS_15FloatRoundStyleE2EEESG_S1I_JEEENS4_5SM1004TMEM4LOAD26SM100_TMEM_LOAD_16dp128b8xESY_NSZ_INS10_ILi3ELi4ELi3EEES13_NSR_INS5_IJNSA_ILi8EEESF_EEENS5_IJSF_SB_EEEEEEENS4_17SM75_U32x4_LDSM_NENS4_14SM90_TMA_STOREES1Z_NS4_17SM90_U32x4_STSM_NENS4_39AutoVectorizingCopyWithAssumedAlignmentILi128EEEEEEvvEEEEvNT_6ParamsE)
        /*0aa4*/ 	.short	0x0380
        /*0aa6*/ 	.short	0x0800


	//----- nvinfo : EIATTR_SW_WAR
	.align		4
.L_55:
        /*0aa8*/ 	.byte	0x04, 0x36
        /*0aaa*/ 	.short	(.L_57 - .L_56)
.L_56:
        /*0aac*/ 	.word	0x00000008
.L_57:


//--------------------- .nv.callgraph             --------------------------
	.section	.nv.callgraph,"",@"SHT_CUDA_CALLGRAPH"
	.align	4
	.sectionentsize	8
	.align		4
        /*0000*/ 	.word	0x00000000
	.align		4
        /*0004*/ 	.word	0xffffffff
	.align		4
        /*0008*/ 	.word	index@(_ZN7cutlass13device_kernelINS_4gemm6kernel13GemmUniversalIN4cute5tupleIJiiiiEEENS1_10collective13CollectiveMmaINS1_35MainloopSm100TmaUmmaWarpSpecializedILi12ELi2ELi4ENS5_IJNS4_1CILi1EEESB_SB_EEEEENS5_IJNSA_ILi64EEESE_NSA_ILi32EEEEEEfNS5_IJSB_llEEEfSH_NS4_8TiledMMAINS4_8MMA_AtomIJNS4_17SM100_MMA_TF32_SSINS_10tfloat32_tESL_fLi64ELi64ELNS4_4UMMA5MajorE1ELSN_1ELNSM_7ScaleInE0ELSO_0EEEEEENS4_6LayoutISC_NS5_IJNSA_ILi0EEESS_SS_EEEEENS5_IJNS4_10UnderscoreESV_SV_EEEEENS4_13SM90_TMA_LOADENS4_14ComposedLayoutINS4_7SwizzleILi2ELi5ELi2EEENS4_18smem_ptr_flag_bitsILi32EEENSR_INS5_IJSF_NSA_ILi4EEEEEENS5_IJSB_SF_EEEEEEEvNS4_8identityESY_S18_vS19_EENS_8epilogue10collective18CollectiveEpilogueINS1B_23Sm100TmaWarpSpecializedILi3ELi2ELi16ELb1ELb0EEEJSG_NS5_IJNSR_ISE_SB_EENSR_ISF_SB_EEEEEfNS5_IJlSB_lEEEfS1J_NS1B_6fusion15FusionCallbacksIS1F_NS1K_17LinearCombinationIffffLNS_15FloatRoundStyleE2EEESG_S1I_JEEENS4_5SM1004TMEM4LOAD26SM100_TMEM_LOAD_16dp128b8xESY_NSZ_INS10_ILi3ELi4ELi3EEES13_NSR_INS5_IJNSA_ILi8EEESF_EEENS5_IJSF_SB_EEEEEEENS4_17SM75_U32x4_LDSM_NENS4_14SM90_TMA_STOREES1Z_NS4_17SM90_U32x4_STSM_NENS4_39AutoVectorizingCopyWithAssumedAlignmentILi128EEEEEEvvEEEEvNT_6ParamsE)
	.align		4
        /*000c*/ 	.word	index@(__assertfail)
	.align		4
        /*0010*/ 	.word	0x00000000
	.align		4
        /*0014*/ 	.word	0xfffffffe
	.align		4
        /*0018*/ 	.word	0x00000000
	.align		4
        /*001c*/ 	.word	0xfffffffd
	.align		4
        /*0020*/ 	.word	0x00000000
	.align		4
        /*0024*/ 	.word	0xfffffffc


//--------------------- .nv.constant4             --------------------------
	.section	.nv.constant4,"a",@progbits
	.align	8
	.align		8
.nv.constant4:
        /*0000*/ 	.dword	__assertfail
	.align		8
        /*0008*/ 	.dword	__unnamed_1
	.align		8
        /*0010*/ 	.dword	__unnamed_2
	.align		8
        /*0018*/ 	.dword	_ZN40_INTERNAL_4f439b6e_4_k_cu_c4222907_294974cuda3std3__45__cpo5beginE
	.align		8
        /*0020*/ 	.dword	_ZN40_INTERNAL_4f439b6e_4_k_cu_c4222907_294974cuda3std3__45__cpo3endE
	.align		8
        /*0028*/ 	.dword	_ZN40_INTERNAL_4f439b6e_4_k_cu_c4222907_294974cuda3std3__45__cpo6cbeginE
	.align		8
        /*0030*/ 	.dword	_ZN40_INTERNAL_4f439b6e_4_k_cu_c4222907_294974cuda3std3__45__cpo4cendE
	.align		8
        /*0038*/ 	.dword	_ZN40_INTERNAL_4f439b6e_4_k_cu_c4222907_294974cuda3std3__442_GLOBAL__N__4f439b6e_4_k_cu_c4222907_294976ignoreE
	.align		8
        /*0040*/ 	.dword	_ZN40_INTERNAL_4f439b6e_4_k_cu_c4222907_294974cuda3std3__419piecewise_constructE
	.align		8
        /*0048*/ 	.dword	_ZN40_INTERNAL_4f439b6e_4_k_cu_c4222907_294974cuda3std3__48in_placeE
	.align		8
        /*0050*/ 	.dword	_ZN40_INTERNAL_4f439b6e_4_k_cu_c4222907_294974cuda3std6ranges3__45__cpo4swapE
	.align		8
        /*0058*/ 	.dword	_ZN40_INTERNAL_4f439b6e_4_k_cu_c4222907_294974cuda3std6ranges3__45__cpo9iter_moveE
	.align		8
        /*0060*/ 	.dword	_ZN40_INTERNAL_4f439b6e_4_k_cu_c4222907_294974cute7productE
	.align		8
        /*0068*/ 	.dword	_ZN40_INTERNAL_4f439b6e_4_k_cu_c4222907_294974cute1_E
	.align		8
        /*0070*/ 	.dword	$str$25
	.align		8
        /*0078*/ 	.dword	$str$26
	.align		8
        /*0080*/ 	.dword	$str$27
	.align		8
        /*0088*/ 	.dword	$str$28


//--------------------- .text._ZN7cutlass13device_kernelINS_4gemm6kernel13GemmUniversalIN4cute5tupleIJiiiiEEENS1_10collective13CollectiveMmaINS1_35MainloopSm100TmaUmmaWarpSpecializedILi12ELi2ELi4ENS5_IJNS4_1CILi1EEESB_SB_EEEEENS5_IJNSA_ILi64EEESE_NSA_ILi32EEEEEEfNS5_IJSB_llEEEfSH_NS4_8TiledMMAINS4_8MMA_AtomIJNS4_17SM100_MMA_TF32_SSINS_10tfloat32_tESL_fLi64ELi64ELNS4_4UMMA5MajorE1ELSN_1ELNSM_7ScaleInE0ELSO_0EEEEEENS4_6LayoutISC_NS5_IJNSA_ILi0EEESS_SS_EEEEENS5_IJNS4_10UnderscoreESV_SV_EEEEENS4_13SM90_TMA_LOADENS4_14ComposedLayoutINS4_7SwizzleILi2ELi5ELi2EEENS4_18smem_ptr_flag_bitsILi32EEENSR_INS5_IJSF_NSA_ILi4EEEEEENS5_IJSB_SF_EEEEEEEvNS4_8identityESY_S18_vS19_EENS_8epilogue10collective18CollectiveEpilogueINS1B_23Sm100TmaWarpSpecializedILi3ELi2ELi16ELb1ELb0EEEJSG_NS5_IJNSR_ISE_SB_EENSR_ISF_SB_EEEEEfNS5_IJlSB_lEEEfS1J_NS1B_6fusion15FusionCallbacksIS1F_NS1K_17LinearCombinationIffffLNS_15FloatRoundStyleE2EEESG_S1I_JEEENS4_5SM1004TMEM4LOAD26SM100_TMEM_LOAD_16dp128b8xESY_NSZ_INS10_ILi3ELi4ELi3EEES13_NSR_INS5_IJNSA_ILi8EEESF_EEENS5_IJSF_SB_EEEEEEENS4_17SM75_U32x4_LDSM_NENS4_14SM90_TMA_STOREES1Z_NS4_17SM90_U32x4_STSM_NENS4_39AutoVectorizingCopyWithAssumedAlignmentILi128EEEEEEvvEEEEvNT_6ParamsE --------------------------
	.section	.text._ZN7cutlass13device_kernelINS_4gemm6kernel13GemmUniversalIN4cute5tupleIJiiiiEEENS1_10collective13CollectiveMmaINS1_35MainloopSm100TmaUmmaWarpSpecializedILi12ELi2ELi4ENS5_IJNS4_1CILi1EEESB_SB_EEEEENS5_IJNSA_ILi64EEESE_NSA_ILi32EEEEEEfNS5_IJSB_llEEEfSH_NS4_8TiledMMAINS4_8MMA_AtomIJNS4_17SM100_MMA_TF32_SSINS_10tfloat32_tESL_fLi64ELi64ELNS4_4UMMA5MajorE1ELSN_1ELNSM_7ScaleInE0ELSO_0EEEEEENS4_6LayoutISC_NS5_IJNSA_ILi0EEESS_SS_EEEEENS5_IJNS4_10UnderscoreESV_SV_EEEEENS4_13SM90_TMA_LOADENS4_14ComposedLayoutINS4_7SwizzleILi2ELi5ELi2EEENS4_18smem_ptr_flag_bitsILi32EEENSR_INS5_IJSF_NSA_ILi4EEEEEENS5_IJSB_SF_EEEEEEEvNS4_8identityESY_S18_vS19_EENS_8epilogue10collective18CollectiveEpilogueINS1B_23Sm100TmaWarpSpecializedILi3ELi2ELi16ELb1ELb0EEEJSG_NS5_IJNSR_ISE_SB_EENSR_ISF_SB_EEEEEfNS5_IJlSB_lEEEfS1J_NS1B_6fusion15FusionCallbacksIS1F_NS1K_17LinearCombinationIffffLNS_15FloatRoundStyleE2EEESG_S1I_JEEENS4_5SM1004TMEM4LOAD26SM100_TMEM_LOAD_16dp128b8xESY_NSZ_INS10_ILi3ELi4ELi3EEES13_NSR_INS5_IJNSA_ILi8EEESF_EEENS5_IJSF_SB_EEEEEEENS4_17SM75_U32x4_LDSM_NENS4_14SM90_TMA_STOREES1Z_NS4_17SM90_U32x4_STSM_NENS4_39AutoVectorizingCopyWithAssumedAlignmentILi128EEEEEEvvEEEEvNT_6ParamsE,"ax",@progbits
	.align	128
.text._ZN7cutlass13device_kernelINS_4gemm6kernel13GemmUniversalIN4cute5tupleIJiiiiEEENS1_10collective13CollectiveMmaINS1_35MainloopSm100TmaUmmaWarpSpecializedILi12ELi2ELi4ENS5_IJNS4_1CILi1EEESB_SB_EEEEENS5_IJNSA_ILi64EEESE_NSA_ILi32EEEEEEfNS5_IJSB_llEEEfSH_NS4_8TiledMMAINS4_8MMA_AtomIJNS4_17SM100_MMA_TF32_SSINS_10tfloat32_tESL_fLi64ELi64ELNS4_4UMMA5MajorE1ELSN_1ELNSM_7ScaleInE0ELSO_0EEEEEENS4_6LayoutISC_NS5_IJNSA_ILi0EEESS_SS_EEEEENS5_IJNS4_10UnderscoreESV_SV_EEEEENS4_13SM90_TMA_LOADENS4_14ComposedLayoutINS4_7SwizzleILi2ELi5ELi2EEENS4_18smem_ptr_flag_bitsILi32EEENSR_INS5_IJSF_NSA_ILi4EEEEEENS5_IJSB_SF_EEEEEEEvNS4_8identityESY_S18_vS19_EENS_8epilogue10collective18CollectiveEpilogueINS1B_23Sm100TmaWarpSpecializedILi3ELi2ELi16ELb1ELb0EEEJSG_NS5_IJNSR_ISE_SB_EENSR_ISF_SB_EEEEEfNS5_IJlSB_lEEEfS1J_NS1B_6fusion15FusionCallbacksIS1F_NS1K_17LinearCombinationIffffLNS_15FloatRoundStyleE2EEESG_S1I_JEEENS4_5SM1004TMEM4LOAD26SM100_TMEM_LOAD_16dp128b8xESY_NSZ_INS10_ILi3ELi4ELi3EEES13_NSR_INS5_IJNSA_ILi8EEESF_EEENS5_IJSF_SB_EEEEEEENS4_17SM75_U32x4_LDSM_NENS4_14SM90_TMA_STOREES1Z_NS4_17SM90_U32x4_STSM_NENS4_39AutoVectorizingCopyWithAssumedAlignmentILi128EEEEEEvvEEEEvNT_6ParamsE:
        .type           _ZN7cutlass13device_kernelINS_4gemm6kernel13GemmUniversalIN4cute5tupleIJiiiiEEENS1_10collective13CollectiveMmaINS1_35MainloopSm100TmaUmmaWarpSpecializedILi12ELi2ELi4ENS5_IJNS4_1CILi1EEESB_SB_EEEEENS5_IJNSA_ILi64EEESE_NSA_ILi32EEEEEEfNS5_IJSB_llEEEfSH_NS4_8TiledMMAINS4_8MMA_AtomIJNS4_17SM100_MMA_TF32_SSINS_10tfloat32_tESL_fLi64ELi64ELNS4_4UMMA5MajorE1ELSN_1ELNSM_7ScaleInE0ELSO_0EEEEEENS4_6LayoutISC_NS5_IJNSA_ILi0EEESS_SS_EEEEENS5_IJNS4_10UnderscoreESV_SV_EEEEENS4_13SM90_TMA_LOADENS4_14ComposedLayoutINS4_7SwizzleILi2ELi5ELi2EEENS4_18smem_ptr_flag_bitsILi32EEENSR_INS5_IJSF_NSA_ILi4EEEEEENS5_IJSB_SF_EEEEEEEvNS4_8identityESY_S18_vS19_EENS_8epilogue10collective18CollectiveEpilogueINS1B_23Sm100TmaWarpSpecializedILi3ELi2ELi16ELb1ELb0EEEJSG_NS5_IJNSR_ISE_SB_EENSR_ISF_SB_EEEEEfNS5_IJlSB_lEEEfS1J_NS1B_6fusion15FusionCallbacksIS1F_NS1K_17LinearCombinationIffffLNS_15FloatRoundStyleE2EEESG_S1I_JEEENS4_5SM1004TMEM4LOAD26SM100_TMEM_LOAD_16dp128b8xESY_NSZ_INS10_ILi3ELi4ELi3EEES13_NSR_INS5_IJNSA_ILi8EEESF_EEENS5_IJSF_SB_EEEEEEENS4_17SM75_U32x4_LDSM_NENS4_14SM90_TMA_STOREES1Z_NS4_17SM90_U32x4_STSM_NENS4_39AutoVectorizingCopyWithAssumedAlignmentILi128EEEEEEvvEEEEvNT_6ParamsE,@function
        .size           _ZN7cutlass13device_kernelINS_4gemm6kernel13GemmUniversalIN4cute5tupleIJiiiiEEENS1_10collective13CollectiveMmaINS1_35MainloopSm100TmaUmmaWarpSpecializedILi12ELi2ELi4ENS5_IJNS4_1CILi1EEESB_SB_EEEEENS5_IJNSA_ILi64EEESE_NSA_ILi32EEEEEEfNS5_IJSB_llEEEfSH_NS4_8TiledMMAINS4_8MMA_AtomIJNS4_17SM100_MMA_TF32_SSINS_10tfloat32_tESL_fLi64ELi64ELNS4_4UMMA5MajorE1ELSN_1ELNSM_7ScaleInE0ELSO_0EEEEEENS4_6LayoutISC_NS5_IJNSA_ILi0EEESS_SS_EEEEENS5_IJNS4_10UnderscoreESV_SV_EEEEENS4_13SM90_TMA_LOADENS4_14ComposedLayoutINS4_7SwizzleILi2ELi5ELi2EEENS4_18smem_ptr_flag_bitsILi32EEENSR_INS5_IJSF_NSA_ILi4EEEEEENS5_IJSB_SF_EEEEEEEvNS4_8identityESY_S18_vS19_EENS_8epilogue10collective18CollectiveEpilogueINS1B_23Sm100TmaWarpSpecializedILi3ELi2ELi16ELb1ELb0EEEJSG_NS5_IJNSR_ISE_SB_EENSR_ISF_SB_EEEEEfNS5_IJlSB_lEEEfS1J_NS1B_6fusion15FusionCallbacksIS1F_NS1K_17LinearCombinationIffffLNS_15FloatRoundStyleE2EEESG_S1I_JEEENS4_5SM1004TMEM4LOAD26SM100_TMEM_LOAD_16dp128b8xESY_NSZ_INS10_ILi3ELi4ELi3EEES13_NSR_INS5_IJNSA_ILi8EEESF_EEENS5_IJSF_SB_EEEEEEENS4_17SM75_U32x4_LDSM_NENS4_14SM90_TMA_STOREES1Z_NS4_17SM90_U32x4_STSM_NENS4_39AutoVectorizingCopyWithAssumedAlignmentILi128EEEEEEvvEEEEvNT_6ParamsE,(.L_x_179 - _ZN7cutlass13device_kernelINS_4gemm6kernel13GemmUniversalIN4cute5tupleIJiiiiEEENS1_10collective13CollectiveMmaINS1_35MainloopSm100TmaUmmaWarpSpecializedILi12ELi2ELi4ENS5_IJNS4_1CILi1EEESB_SB_EEEEENS5_IJNSA_ILi64EEESE_NSA_ILi32EEEEEEfNS5_IJSB_llEEEfSH_NS4_8TiledMMAINS4_8MMA_AtomIJNS4_17SM100_MMA_TF32_SSINS_10tfloat32_tESL_fLi64ELi64ELNS4_4UMMA5MajorE1ELSN_1ELNSM_7ScaleInE0ELSO_0EEEEEENS4_6LayoutISC_NS5_IJNSA_ILi0EEESS_SS_EEEEENS5_IJNS4_10UnderscoreESV_SV_EEEEENS4_13SM90_TMA_LOADENS4_14ComposedLayoutINS4_7SwizzleILi2ELi5ELi2EEENS4_18smem_ptr_flag_bitsILi32EEENSR_INS5_IJSF_NSA_ILi4EEEEEENS5_IJSB_SF_EEEEEEEvNS4_8identityESY_S18_vS19_EENS_8epilogue10collective18CollectiveEpilogueINS1B_23Sm100TmaWarpSpecializedILi3ELi2ELi16ELb1ELb0EEEJSG_NS5_IJNSR_ISE_SB_EENSR_ISF_SB_EEEEEfNS5_IJlSB_lEEEfS1J_NS1B_6fusion15FusionCallbacksIS1F_NS1K_17LinearCombinationIffffLNS_15FloatRoundStyleE2EEESG_S1I_JEEENS4_5SM1004TMEM4LOAD26SM100_TMEM_LOAD_16dp128b8xESY_NSZ_INS10_ILi3ELi4ELi3EEES13_NSR_INS5_IJNSA_ILi8EEESF_EEENS5_IJSF_SB_EEEEEEENS4_17SM75_U32x4_LDSM_NENS4_14SM90_TMA_STOREES1Z_NS4_17SM90_U32x4_STSM_NENS4_39AutoVectorizingCopyWithAssumedAlignmentILi128EEEEEEvvEEEEvNT_6ParamsE)
        .other          _ZN7cutlass13device_kernelINS_4gemm6kernel13GemmUniversalIN4cute5tupleIJiiiiEEENS1_10collective13CollectiveMmaINS1_35MainloopSm100TmaUmmaWarpSpecializedILi12ELi2ELi4ENS5_IJNS4_1CILi1EEESB_SB_EEEEENS5_IJNSA_ILi64EEESE_NSA_ILi32EEEEEEfNS5_IJSB_llEEEfSH_NS4_8TiledMMAINS4_8MMA_AtomIJNS4_17SM100_MMA_TF32_SSINS_10tfloat32_tESL_fLi64ELi64ELNS4_4UMMA5MajorE1ELSN_1ELNSM_7ScaleInE0ELSO_0EEEEEENS4_6LayoutISC_NS5_IJNSA_ILi0EEESS_SS_EEEEENS5_IJNS4_10UnderscoreESV_SV_EEEEENS4_13SM90_TMA_LOADENS4_14ComposedLayoutINS4_7SwizzleILi2ELi5ELi2EEENS4_18smem_ptr_flag_bitsILi32EEENSR_INS5_IJSF_NSA_ILi4EEEEEENS5_IJSB_SF_EEEEEEEvNS4_8identityESY_S18_vS19_EENS_8epilogue10collective18CollectiveEpilogueINS1B_23Sm100TmaWarpSpecializedILi3ELi2ELi16ELb1ELb0EEEJSG_NS5_IJNSR_ISE_SB_EENSR_ISF_SB_EEEEEfNS5_IJlSB_lEEEfS1J_NS1B_6fusion15FusionCallbacksIS1F_NS1K_17LinearCombinationIffffLNS_15FloatRoundStyleE2EEESG_S1I_JEEENS4_5SM1004TMEM4LOAD26SM100_TMEM_LOAD_16dp128b8xESY_NSZ_INS10_ILi3ELi4ELi3EEES13_NSR_INS5_IJNSA_ILi8EEESF_EEENS5_IJSF_SB_EEEEEEENS4_17SM75_U32x4_LDSM_NENS4_14SM90_TMA_STOREES1Z_NS4_17SM90_U32x4_STSM_NENS4_39AutoVectorizingCopyWithAssumedAlignmentILi128EEEEEEvvEEEEvNT_6ParamsE,@"STO_CUDA_ENTRY STV_DEFAULT"
_ZN7cutlass13device_kernelINS_4gemm6kernel13GemmUniversalIN4cute5tupleIJiiiiEEENS1_10collective13CollectiveMmaINS1_35MainloopSm100TmaUmmaWarpSpecializedILi12ELi2ELi4ENS5_IJNS4_1CILi1EEESB_SB_EEEEENS5_IJNSA_ILi64EEESE_NSA_ILi32EEEEEEfNS5_IJSB_llEEEfSH_NS4_8TiledMMAINS4_8MMA_AtomIJNS4_17SM100_MMA_TF32_SSINS_10tfloat32_tESL_fLi64ELi64ELNS4_4UMMA5MajorE1ELSN_1ELNSM_7ScaleInE0ELSO_0EEEEEENS4_6LayoutISC_NS5_IJNSA_ILi0EEESS_SS_EEEEENS5_IJNS4_10UnderscoreESV_SV_EEEEENS4_13SM90_TMA_LOADENS4_14ComposedLayoutINS4_7SwizzleILi2ELi5ELi2EEENS4_18smem_ptr_flag_bitsILi32EEENSR_INS5_IJSF_NSA_ILi4EEEEEENS5_IJSB_SF_EEEEEEEvNS4_8identityESY_S18_vS19_EENS_8epilogue10collective18CollectiveEpilogueINS1B_23Sm100TmaWarpSpecializedILi3ELi2ELi16ELb1ELb0EEEJSG_NS5_IJNSR_ISE_SB_EENSR_ISF_SB_EEEEEfNS5_IJlSB_lEEEfS1J_NS1B_6fusion15FusionCallbacksIS1F_NS1K_17LinearCombinationIffffLNS_15FloatRoundStyleE2EEESG_S1I_JEEENS4_5SM1004TMEM4LOAD26SM100_TMEM_LOAD_16dp128b8xESY_NSZ_INS10_ILi3ELi4ELi3EEES13_NSR_INS5_IJNSA_ILi8EEESF_EEENS5_IJSF_SB_EEEEEEENS4_17SM75_U32x4_LDSM_NENS4_14SM90_TMA_STOREES1Z_NS4_17SM90_U32x4_STSM_NENS4_39AutoVectorizingCopyWithAssumedAlignmentILi128EEEEEEvvEEEEvNT_6ParamsE:
[----:B------:R-:W1:Y:S01]  /*0000*/  LDC R1, c[0x0][0x37c] ;  /* 0x0000df00ff017b82 */ /* 0x000e620000000800 */
[----:B------:R-:W2:Y:S01]  /*0010*/  S2R R75, SR_TID.X ;  /* 0x00000000004b7919 */ /* 0x000ea20000002100 */
[----:B------:R-:W3:Y:S01]  /*0020*/  LDCU.64 UR4, c[0x0][0x890] ;  /* 0x00011200ff0477ac */ /* 0x000ee20008000a00 */
[----:B------:R-:W-:Y:S02]  /*0030*/  PRMT R64, RZ, 0x7610, R64 ;  /* 0x00007610ff407816 */ /* 0x000fe40000000040 */
[----:B------:R-:W-:Y:S01]  /*0040*/  ELECT P5, URZ, PT ;  /* 0x0000000000ff782f */ /* 0x000fe200038a0000 */
[----:B------:R-:W4:Y:S01]  /*0050*/  LDCU.64 UR46, c[0x0][0x358] ;  /* 0x00006b00ff2e77ac */ /* 0x000f220008000a00 */
[----:B---3--:R-:W-:-:S04]  /*0060*/  UISETP.NE.U32.AND UP0, UPT, UR4, URZ, UPT ;  /* 0x000000ff0400728c */ /* 0x008fc8000bf05070 */
[----:B------:R-:W-:Y:S01]  /*0070*/  UISETP.NE.AND.EX UP0, UPT, UR5, URZ, UPT, UP0 ;  /* 0x000000ff0500728c */ /* 0x000fe2000bf05300 */
[----:B--2---:R-:W-:-:S05]  /*0080*/  SHF.R.U32.HI R69, RZ, 0x5, R75 ;  /* 0x00000005ff457819 */ /* 0x004fca000001164b */
[----:B------:R-:W2:Y:S02]  /*0090*/  SHFL.IDX PT, R0, R69, RZ, 0x1f ;  /* 0x00001fff45007589 */ /* 0x000ea400000e0000 */
[----:B--2---:R-:W-:Y:S01]  /*00a0*/  R2UR UR8, R0 ;  /* 0x00000000000872ca */ /* 0x004fe200000e0000 */
[----:B-1--4-:R-:W-:-:S14]  /*00b0*/  BRA.U UP0, `(.L_x_0) ;  /* 0x00000001002c7547 */ /* 0x012fdc000b800000 */
[----:B------:R-:W1:Y:S02]  /*00c0*/  LDCU.64 UR6, c[0x0][0x888] ;  /* 0x00011100ff0677ac */ /* 0x000e640008000a00 */
[----:B-1----:R-:W-:-:S04]  /*00d0*/  UISETP.NE.U32.AND UP0, UPT, UR6, URZ, UPT ;  /* 0x000000ff0600728c */ /* 0x002fc8000bf05070 */
[----:B------:R-:W-:-:S09]  /*00e0*/  UISETP.NE.AND.EX UP0, UPT, UR7, URZ, UPT, UP0 ;  /* 0x000000ff0700728c */ /* 0x000fd2000bf05300 */
[----:B------:R-:W-:Y:S05]  /*00f0*/  BRA.U !UP0, `(.L_x_1) ;  /* 0x0000000108107547 */ /* 0x000fea000b800000 */
[----:B------:R-:W1:Y:S02]  /*0100*/  LDC.64 R2, c[0x0][0x888] ;  /* 0x00022200ff027b82 */ /* 0x000e640000000a00 */
[----:B-1----:R1:W5:Y:S01]  /*0110*/  LDG.E R35, desc[UR46][R2.64] ;  /* 0x0000002e02237981 */ /* 0x002362000c1e1900 */
[----:B------:R-:W-:Y:S01]  /*0120*/  HFMA2 R64, -RZ, RZ, 0, 5.9604644775390625e-08 ;  /* 0x00000001ff407431 */ /* 0x000fe200000001ff */
[----:B------:R-:W-:Y:S05]  /*0130*/  BRA `(.L_x_0) ;  /* 0x00000000000c7947 */ /* 0x000fea0003800000 */
.L_x_1:
[----:B------:R-:W1:Y:S01]  /*0140*/  LDCU UR6, c[0x0][0x880] ;  /* 0x00011000ff0677ac */ /* 0x000e620008000800 */
[----:B------:R-:W-:Y:S01]  /*0150*/  HFMA2 R64, -RZ, RZ, 0, 5.9604644775390625e-08 ;  /* 0x00000001ff407431 */ /* 0x000fe200000001ff */
[----:B-1----:R-:W-:-:S07]  /*0160*/  MOV R35, UR6 ;  /* 0x0000000600237c02 */ /* 0x002fce0008000f00 */
.L_x_0:
[----:B------:R-:W2:Y:S02]  /*0170*/  LDCU.64 UR6, c[0x0][0x8b0] ;  /* 0x00011600ff0677ac */ /* 0x000ea40008000a00 */
[----:B--2---:R-:W-:-:S04]  /*0180*/  UISETP.NE.U32.AND UP0, UPT, UR6, URZ, UPT ;  /* 0x000000ff0600728c */ /* 0x004fc8000bf05070 */
[----:B------:R-:W-:-:S09]  /*0190*/  UISETP.NE.AND.EX UP0, UPT, UR7, URZ, UPT, UP0 ;  /* 0x000000ff0700728c */ /* 0x000fd2000bf05300 */
[----:B------:R-:W-:Y:S05]  /*01a0*/  BRA.U UP0, `(.L_x_2) ;  /* 0x0000000100247547 */ /* 0x000fea000b800000 */
[----:B------:R-:W2:Y:S02]  /*01b0*/  LDCU.64 UR6, c[0x0][0x8a8] ;  /* 0x00011500ff0677ac */ /* 0x000ea40008000a00 */
[----:B--2---:R-:W-:-:S04]  /*01c0*/  UISETP.NE.U32.AND UP0, UPT, UR6, URZ, UPT ;  /* 0x000000ff0600728c */ /* 0x004fc8000bf05070 */
[----:B------:R-:W-:-:S09]  /*01d0*/  UISETP.NE.AND.EX UP0, UPT, UR7, URZ, UPT, UP0 ;  /* 0x000000ff0700728c */ /* 0x000fd2000bf05300 */
[----:B------:R-:W-:Y:S05]  /*01e0*/  BRA.U !UP0, `(.L_x_3) ;  /* 0x00000001080c7547 */ /* 0x000fea000b800000 */
[----:B-1----:R-:W1:Y:S02]  /*01f0*/  LDC.64 R2, c[0x0][0x8a8] ;  /* 0x00022a00ff027b82 */ /* 0x002e640000000a00 */
[----:B-1----:R2:W5:Y:S01]  /*0200*/  LDG.E R33, desc[UR46][R2.64] ;  /* 0x0000002e02217981 */ /* 0x002562000c1e1900 */
[----:B------:R-:W-:Y:S05]  /*0210*/  BRA `(.L_x_2) ;  /* 0x0000000000087947 */ /* 0x000fea0003800000 */
.L_x_3:
[----:B------:R-:W2:Y:S02]  /*0220*/  LDCU UR6, c[0x0][0x8a0] ;  /* 0x00011400ff0677ac */ /* 0x000ea40008000800 */
[----:B--2---:R-:W-:Y:S02]  /*0230*/  MOV R33, UR6 ;  /* 0x0000000600217c02 */ /* 0x004fe40008000f00 */
.L_x_2:
[----:B------:R-:W-:Y:S01]  /*0240*/  IMAD.U32 R0, RZ, RZ, UR8 ;  /* 0x00000008ff007e24 */ /* 0x000fe2000f8e00ff */
[----:B------:R-:W-:Y:S04]  /*0250*/  BSSY.RECONVERGENT B0, `(.L_x_4) ;  /* 0x000000c000007945 */ /* 0x000fe80003800200 */
[C---:B------:R-:W-:Y:S02]  /*0260*/  ISETP.NE.OR P1, PT, R0.reuse, 0x1, !P5 ;  /* 0x000000010000780c */ /* 0x040fe40006f25670 */
[----:B------:R-:W-:-:S11]  /*0270*/  ISETP.NE.OR P0, PT, R0, 0x3, !P5 ;  /* 0x000000030000780c */ /* 0x000fd60006f05670 */
[----:B------:R-:W-:Y:S05]  /*0280*/  @P1 BRA `(.L_x_5) ;  /* 0x0000000000201947 */ /* 0x000fea0003800000 */
[----:B------:R-:W3:Y:S02]  /*0290*/  LDCU.64 UR6, c[0x0][0x348] ;  /* 0x00006900ff0677ac */ /* 0x000ee40008000a00 */
[----:B---3--:R-:W-:Y:S02]  /*02a0*/  UIADD3 UR10, UP1, UPT, UR6, 0x80, URZ ;  /* 0x00000080060a7890 */ /* 0x008fe4000ff3e0ff */
[----:B------:R-:W-:Y:S02]  /*02b0*/  UIADD3 UR6, UP0, UPT, UR6, 0x180, URZ ;  /* 0x0000018006067890 */ /* 0x000fe4000ff1e0ff */
[----:B------:R-:W-:Y:S02]  /*02c0*/  UIADD3.X UR11, UPT, UPT, URZ, UR7, URZ, UP1, !UPT ;  /* 0x00000007ff0b7290 */ /* 0x000fe40008ffe4ff */
[----:B------:R-:W-:-:S07]  /*02d0*/  UIADD3.X UR7, UPT, UPT, URZ, UR7, URZ, UP0, !UPT ;  /* 0x00000007ff077290 */ /* 0x000fce00087fe4ff */
[----:B------:R3:W-:Y:S02]  /*02e0*/  UTMACCTL.PF [UR10] ;  /* 0x000000000a0079b9 */ /* 0x0007e40008040000 */
[----:B------:R3:W-:Y:S02]  /*02f0*/  UTMACCTL.PF [UR6] ;  /* 0x00000000060079b9 */ /* 0x0007e40008040000 */
[----:B---3--:R-:W-:Y:S01]  /*0300*/  NOP ;  /* 0x0000000000007918 */ /* 0x008fe20000000000 */
.L_x_5:
[----:B------:R-:W-:Y:S05]  /*0310*/  BSYNC.RECONVERGENT B0 ;  /* 0x0000000000007941 */ /* 0x000fea0003800200 */
.L_x_4:
[----:B------:R-:W-:Y:S04]  /*0320*/  BSSY.RECONVERGENT B0, `(.L_x_6) ;  /* 0x000000a000007945 */ /* 0x000fe80003800200 */
        /* <DEDUP_REMOVED lines=9> */
.L_x_7:
[----:B------:R-:W-:Y:S05]  /*03c0*/  BSYNC.RECONVERGENT B0 ;  /* 0x0000000000007941 */ /* 0x000fea0003800200 */
.L_x_6:
[----:B------:R-:W3:Y:S01]  /*03d0*/  LDCU.64 UR6, c[0x0][0x888] ;  /* 0x00011100ff0677ac */ /* 0x000ee20008000a00 */
[----:B------:R-:W-:Y:S02]  /*03e0*/  UISETP.EQ.U32.AND UP1, UPT, UR4, URZ, UPT ;  /* 0x000000ff0400728c */ /* 0x000fe4000bf22070 */
[----:B------:R-:W-:Y:S02]  /*03f0*/  UPLOP3.LUT UP2, UPT, UPT, UPT, UPT, 0x80, 0x8 ;  /* 0x000000000008789c */ /* 0x000fe40003f4f070 */
[----:B---3--:R-:W-:-:S04]  /*0400*/  UISETP.NE.U32.AND UP0, UPT, UR6, URZ, UPT ;  /* 0x000000ff0600728c */ /* 0x008fc8000bf05070 */
[----:B------:R-:W-:-:S04]  /*0410*/  UISETP.NE.AND.EX UP0, UPT, UR7, URZ, UPT, UP0 ;  /* 0x000000ff0700728c */ /* 0x000fc8000bf05300 */
[----:B------:R-:W-:-:S04]  /*0420*/  UISETP.EQ.OR.EX UP3, UPT, UR5, URZ, !UP0, UP1 ;  /* 0x000000ff0500728c */ /* 0x000fc8000c762710 */
[----:B------:R-:W-:-:S05]  /*0430*/  UP2UR UR53, UPR, URZ, 0x8 ;  /* 0x00000008ff357883 */ /* 0x000fca0008000000 */
[----:B------:R-:W-:Y:S07]  /*0440*/  BRA.U !UP3, `(.L_x_8) ;  /* 0x000000010b207547 */ /* 0x000fee000b800000 */
[----:B------:R-:W-:Y:S01]  /*0450*/  UISETP.NE.U32.AND UP2, UPT, UR4, URZ, UPT ;  /* 0x000000ff0400728c */ /* 0x000fe2000bf45070 */
[----:B-----5:R-:W-:Y:S01]  /*0460*/  FSETP.NEU.AND P0, PT, R35, RZ, PT ;  /* 0x000000ff2300720b */ /* 0x020fe20003f0d000 */
[----:B------:R-:W-:Y:S02]  /*0470*/  USEL UR4, URZ, 0xffffffff, UP0 ;  /* 0xffffffffff047887 */ /* 0x000fe40008000000 */
[----:B------:R-:W-:-:S10]  /*0480*/  UISETP.NE.AND.EX UP2, UPT, UR5, URZ, UPT, UP2 ;  /* 0x000000ff0500728c */ /* 0x000fd4000bf45320 */
[----:B------:R-:W-:Y:S01]  /*0490*/  VOTEU.ANY UP1, P0 ;  /* 0x0000000000ff7886 */ /* 0x000fe20000020100 */
[----:B------:R-:W-:-:S04]  /*04a0*/  @!UP2 USEL UR4, URZ, 0xffffffff, UP1 ;  /* 0xffffffffff04a887 */ /* 0x000fc80008800000 */
[----:B------:R-:W-:-:S04]  /*04b0*/  ULOP3.LUT UR4, UR4, 0x1, URZ, 0xc0, !UPT ;  /* 0x0000000104047892 */ /* 0x000fc8000f8ec0ff */
[----:B------:R-:W-:-:S11]  /*04c0*/  UISETP.NE.U32.AND UP2, UPT, UR4, 0x1, UPT ;  /* 0x000000010400788c */ /* 0x000fd6000bf45070 */
.L_x_8:
[----:B-12---:R-:W1:Y:S01]  /*04d0*/  SHFL.IDX PT, R2, R69, RZ, 0x1f ;  /* 0x00001fff45027589 */ /* 0x006e6200000e0000 */
[----:B------:R-:W-:-:S04]  /*04e0*/  UISETP.NE.AND UP1, UPT, UR8, 0x2, UPT ;  /* 0x000000020800788c */ /* 0x000fc8000bf25270 */
[----:B------:R-:W-:Y:S01]  /*04f0*/  USEL UR6, URZ, 0x1, UP1 ;  /* 0x00000001ff067887 */ /* 0x000fe20008800000 */
[----:B-1----:R-:W-:-:S13]  /*0500*/  ISETP.NE.AND P0, PT, R2, RZ, PT ;  /* 0x000000ff0200720c */ /* 0x002fda0003f05270 */
[----:B------:R-:W-:Y:S05]  /*0510*/  @P0 BRA `(.L_x_9) ;  /* 0x0000000000940947 */ /* 0x000fea0003800000 */
[----:B------:R-:W-:Y:S01]  /*0520*/  ELECT P0, URZ, PT ;  /* 0x0000000000ff782f */ /* 0x000fe20003800000 */
[----:B------:R-:W-:-:S12]  /*0530*/  BSSY.RECONVERGENT B0, `(.L_x_9) ;  /* 0x0000023000007945 */ /* 0x000fd80003800200 */
[----:B------:R-:W-:Y:S05]  /*0540*/  @!P0 BRA `(.L_x_10) ;  /* 0x0000000000848947 */ /* 0x000fea0003800000 */
[----:B------:R-:W1:Y:S01]  /*0550*/  S2UR UR5, SR_CgaCtaId ;  /* 0x00000000000579c3 */ /* 0x000e620000008800 */
[----:B------:R-:W-:Y:S01]  /*0560*/  UMOV UR7, 0x400 ;  /* 0x0000040000077882 */ /* 0x000fe20000000000 */
[----:B------:R-:W-:Y:S02]  /*0570*/  UMOV UR4, 0x1 ;  /* 0x0000000100047882 */ /* 0x000fe40000000000 */
[----:B------:R-:W-:-:S04]  /*0580*/  UIADD3 UR10, UPT, UPT, -UR4, 0x100000, URZ ;  /* 0x00100000040a7890 */ /* 0x000fc8000fffe1ff */
[----:B------:R-:W-:Y:S02]  /*0590*/  USHF.L.U32 UR11, UR10, 0xb, URZ ;  /* 0x0000000b0a0b7899 */ /* 0x000fe400080006ff */
[----:B------:R-:W-:Y:S02]  /*05a0*/  USHF.L.U32 UR10, UR10, 0x1, URZ ;  /* 0x000000010a0a7899 */ /* 0x000fe400080006ff */
[----:B-1----:R-:W-:Y:S01]  /*05b0*/  ULEA UR5, UR5, UR7, 0x18 ;  /* 0x0000000705057291 */ /* 0x002fe2000f8ec0ff */
[----:B------:R-:W1:Y:S11]  /*05c0*/  FENCE.VIEW.ASYNC.S ;  /* 0x00000000000073c6 */ /* 0x000e760000000000 */
[----:B-1----:R1:W2:Y:S01]  /*05d0*/  SYNCS.EXCH.64 URZ, [UR5], UR10 ;  /* 0x0000000a05ff75b2 */ /* 0x0022a20008000100 */
[----:B------:R1:W3:Y:S01]  /*05e0*/  SYNCS.EXCH.64 URZ, [UR5+0x60], UR10 ;  /* 0x0000600a05ff75b2 */ /* 0x0002e20008000100 */
[----:B------:R1:W4:Y:S01]  /*05f0*/  SYNCS.EXCH.64 URZ, [UR5+0x8], UR10 ;  /* 0x0000080a05ff75b2 */ /* 0x0003220008000100 */
[----:B------:R1:W1:Y:S01]  /*0600*/  SYNCS.EXCH.64 URZ, [UR5+0x68], UR10 ;  /* 0x0000680a05ff75b2 */ /* 0x0002620008000100 */
        /* <DEDUP_REMOVED lines=20> */
[----:B--2---:R-:W-:Y:S01]  /*0750*/  NOP ;  /* 0x0000000000007918 */ /* 0x004fe20000000000 */
.L_x_10:
[----:B-1----:R-:W-:Y:S05]  /*0760*/  BSYNC.RECONVERGENT B0 ;  /* 0x0000000000007941 */ /* 0x002fea0003800200 */
.L_x_9:
[----:B------:R-:W1:Y:S01]  /*0770*/  SHFL.IDX PT, R2, R69, RZ, 0x1f ;  /* 0x00001fff45027589 */ /* 0x000e6200000e0000 */
[----:B------:R-:W-:Y:S01]  /*0780*/  NOP ;  /* 0x0000000000007918 */ /* 0x000fe20000000000 */
[----:B-1----:R-:W-:-:S13]  /*0790*/  ISETP.NE.AND P0, PT, R2, 0x1, PT ;  /* 0x000000010200780c */ /* 0x002fda0003f05270 */
[----:B------:R-:W-:Y:S05]  /*07a0*/  @P0 BRA `(.L_x_11) ;  /* 0x0000000000500947 */ /* 0x000fea0003800000 */
[----:B------:R-:W1:Y:S01]  /*07b0*/  S2UR UR7, SR_CgaCtaId ;  /* 0x00000000000779c3 */ /* 0x000e620000008800 */
[----:B------:R-:W-:Y:S01]  /*07c0*/  UMOV UR9, 0x400 ;  /* 0x0000040000097882 */ /* 0x000fe20000000000 */
[----:B------:R-:W-:Y:S01]  /*07d0*/  UMOV UR5, 0x20 ;  /* 0x0000002000057882 */ /* 0x000fe20000000000 */
[----:B------:R-:W-:Y:S01]  /*07e0*/  UMOV UR4, 0x80 ;  /* 0x0000008000047882 */ /* 0x000fe20000000000 */
[----:B------:R-:W-:-:S04]  /*07f0*/  UIADD3 UR10, UPT, UPT, -UR5, 0x100000, URZ ;  /* 0x00100000050a7890 */ /* 0x000fc8000fffe1ff */
[----:B------:R-:W-:Y:S02]  /*0800*/  USHF.L.U32 UR11, UR10, 0xb, URZ ;  /* 0x0000000b0a0b7899 */ /* 0x000fe400080006ff */
[----:B------:R-:W-:Y:S02]  /*0810*/  USHF.L.U32 UR10, UR10, 0x1, URZ ;  /* 0x000000010a0a7899 */ /* 0x000fe400080006ff */
[----:B------:R-:W-:-:S04]  /*0820*/  UIADD3 UR4, UPT, UPT, -UR4, 0x100000, URZ ;  /* 0x0010000004047890 */ /* 0x000fc8000fffe1ff */
[----:B------:R-:W-:Y:S02]  /*0830*/  USHF.L.U32 UR5, UR4, 0xb, URZ ;  /* 0x0000000b04057899 */ /* 0x000fe400080006ff */
[----:B------:R-:W-:Y:S01]  /*0840*/  USHF.L.U32 UR4, UR4, 0x1, URZ ;  /* 0x0000000104047899 */ /* 0x000fe200080006ff */
[----:B------:R-:W-:Y:S01]  /*0850*/  ELECT P0, URZ, PT ;  /* 0x0000000000ff782f */ /* 0x000fe20003800000 */
[----:B-1----:R-:W-:Y:S01]  /*0860*/  ULEA UR7, UR7, UR9, 0x18 ;  /* 0x0000000907077291 */ /* 0x002fe2000f8ec0ff */
[----:B------:R-:W1:Y:S11]  /*0870*/  FENCE.VIEW.ASYNC.S ;  /* 0x00000000000073c6 */ /* 0x000e760000000000 */
[----:B-1----:R1:W2:Y:S01]  /*0880*/  SYNCS.EXCH.64 URZ, [UR7+0xc0], UR10 ;  /* 0x0000c00a07ff75b2 */ /* 0x0022a20008000100 */
[----:B------:R1:W1:Y:S01]  /*0890*/  SYNCS.EXCH.64 URZ, [UR7+0xd8], UR4 ;  /* 0x0000d80407ff75b2 */ /* 0x0002620008000100 */
[----:B------:R1:W1:Y:S01]  /*08a0*/  SYNCS.EXCH.64 URZ, [UR7+0xc8], UR10 ;  /* 0x0000c80a07ff75b2 */ /* 0x0002620008000100 */
[----:B------:R1:W1:Y:S01]  /*08b0*/  SYNCS.EXCH.64 URZ, [UR7+0xe0], UR4 ;  /* 0x0000e00407ff75b2 */ /* 0x0002620008000100 */
[----:B------:R1:W1:Y:S01]  /*08c0*/  SYNCS.EXCH.64 URZ, [UR7+0xd0], UR10 ;  /* 0x0000d00a07ff75b2 */ /* 0x0002620008000100 */
[----:B------:R1:W1:Y:S01]  /*08d0*/  SYNCS.EXCH.64 URZ, [UR7+0xe8], UR4 ;  /* 0x0000e80407ff75b2 */ /* 0x0002620008000100 */
[----:B------:R-:W-:Y:S01]  /*08e0*/  NOP ;  /* 0x0000000000007918 */ /* 0x000fe20000000000 */
.L_x_11:
[----:B------:R-:W3:Y:S01]  /*08f0*/  SHFL.IDX PT, R2, R69, RZ, 0x1f ;  /* 0x00001fff45027589 */ /* 0x000ee200000e0000 */
[----:B------:R-:W-:Y:S01]  /*0900*/  NOP ;  /* 0x0000000000007918 */ /* 0x000fe20000000000 */
[----:B---3--:R-:W-:-:S13]  /*0910*/  ISETP.NE.AND P0, PT, R2, 0x3, PT ;  /* 0x000000030200780c */ /* 0x008fda0003f05270 */
[----:B------:R-:W-:Y:S05]  /*0920*/  @P0 BRA `(.L_x_12) ;  /* 0x0000000000300947 */ /* 0x000fea0003800000 */
[----:B-1----:R-:W1:Y:S01]  /*0930*/  S2UR UR5, SR_CgaCtaId ;  /* 0x00000000000579c3 */ /* 0x002e620000008800 */
[----:B------:R-:W-:Y:S01]  /*0940*/  UMOV UR7, 0x400 ;  /* 0x0000040000077882 */ /* 0x000fe20000000000 */
[----:B------:R-:W-:Y:S01]  /*0950*/  UMOV UR4, 0x20 ;  /* 0x0000002000047882 */ /* 0x000fe20000000000 */
[----:B------:R-:W-:Y:S01]  /*0960*/  ELECT P0, URZ, PT ;  /* 0x0000000000ff782f */ /* 0x000fe20003800000 */
[----:B------:R-:W-:-:S04]  /*0970*/  UIADD3 UR10, UPT, UPT, -UR4, 0x100000, URZ ;  /* 0x00100000040a7890 */ /* 0x000fc8000fffe1ff */
[----:B------:R-:W-:Y:S02]  /*0980*/  USHF.L.U32 UR11, UR10, 0xb, URZ ;  /* 0x0000000b0a0b7899 */ /* 0x000fe400080006ff */
[----:B------:R-:W-:Y:S02]  /*0990*/  USHF.L.U32 UR10, UR10, 0x1, URZ ;  /* 0x000000010a0a7899 */ /* 0x000fe400080006ff */
[----:B-1----:R-:W-:Y:S01]  /*09a0*/  ULEA UR5, UR5, UR7, 0x18 ;  /* 0x0000000705057291 */ /* 0x002fe2000f8ec0ff */
[----:B------:R-:W1:Y:S11]  /*09b0*/  FENCE.VIEW.ASYNC.S ;  /* 0x00000000000073c6 */ /* 0x000e760000000000 */
[----:B-1----:R3:W1:Y:S01]  /*09c0*/  SYNCS.EXCH.64 URZ, [UR5+0xf0], UR10 ;  /* 0x0000f00a05ff75b2 */ /* 0x0026620008000100 */
[----:B------:R3:W1:Y:S02]  /*09d0*/  SYNCS.EXCH.64 URZ, [UR5+0xf8], UR10 ;  /* 0x0000f80a05ff75b2 */ /* 0x0006640008000100 */
[----:B---3--:R-:W-:Y:S01]  /*09e0*/  NOP ;  /* 0x0000000000007918 */ /* 0x008fe20000000000 */
.L_x_12:
[----:B------:R-:W3:Y:S01]  /*09f0*/  SHFL.IDX PT, R2, R69, RZ, 0x1f ;  /* 0x00001fff45027589 */ /* 0x000ee200000e0000 */
[----:B------:R-:W-:Y:S01]  /*0a00*/  NOP ;  /* 0x0000000000007918 */ /* 0x000fe20000000000 */
[----:B---3--:R-:W-:-:S13]  /*0a10*/  ISETP.NE.AND P0, PT, R2, 0x4, PT ;  /* 0x000000040200780c */ /* 0x008fda0003f05270 */
[----:B------:R-:W-:Y:S05]  /*0a20*/  @P0 BRA `(.L_x_13) ;  /* 0x00000000004c0947 */ /* 0x000fea0003800000 */
[----:B-1----:R-:W1:Y:S01]  /*0a30*/  S2UR UR5, SR_CgaCtaId ;  /* 0x00000000000579c3 */ /* 0x002e620000008800 */
[----:B------:R-:W-:Y:S01]  /*0a40*/  UMOV UR9, 0x100 ;  /* 0x0000010000097882 */ /* 0x000fe20000000000 */
[----:B------:R-:W-:Y:S01]  /*0a50*/  UMOV UR7, 0x400 ;  /* 0x0000040000077882 */ /* 0x000fe20000000000 */
[----:B------:R-:W-:Y:S01]  /*0a60*/  USEL UR9, UR9, 0xe0, UP2 ;  /* 0x000000e009097887 */ /* 0x000fe20009000000 */
[----:B------:R-:W-:Y:S01]  /*0a70*/  UMOV UR4, 0x1 ;  /* 0x0000000100047882 */ /* 0x000fe20000000000 */
[----:B------:R-:W-:Y:S01]  /*0a80*/  ELECT P0, URZ, PT ;  /* 0x0000000000ff782f */ /* 0x000fe20003800000 */
[----:B------:R-:W-:-:S04]  /*0a90*/  UIADD3 UR10, UPT, UPT, -UR4, 0x100000, URZ ;  /* 0x00100000040a7890 */ /* 0x000fc8000fffe1ff */
[----:B------:R-:W-:Y:S02]  /*0aa0*/  USHF.L.U32 UR11, UR10, 0xb, URZ ;  /* 0x0000000b0a0b7899 */ /* 0x000fe400080006ff */
[----:B------:R-:W-:Y:S02]  /*0ab0*/  USHF.L.U32 UR10, UR10, 0x1, URZ ;  /* 0x000000010a0a7899 */ /* 0x000fe400080006ff */
[----:B------:R-:W-:-:S04]  /*0ac0*/  UIADD3 UR12, UPT, UPT, -UR9, 0x100000, URZ ;  /* 0x00100000090c7890 */ /* 0x000fc8000fffe1ff */
[----:B------:R-:W-:Y:S02]  /*0ad0*/  USHF.L.U32 UR13, UR12, 0xb, URZ ;  /* 0x0000000b0c0d7899 */ /* 0x000fe400080006ff */
[----:B------:R-:W-:Y:S02]  /*0ae0*/  USHF.L.U32 UR12, UR12, 0x1, URZ ;  /* 0x000000010c0c7899 */ /* 0x000fe400080006ff */
[----:B-1----:R-:W-:Y:S01]  /*0af0*/  ULEA UR5, UR5, UR7, 0x18 ;  /* 0x0000000705057291 */ /* 0x002fe2000f8ec0ff */
[----:B------:R-:W1:Y:S11]  /*0b00*/  FENCE.VIEW.ASYNC.S ;  /* 0x00000000000073c6 */ /* 0x000e760000000000 */
[----:B-1----:R3:W1:Y:S01]  /*0b10*/  SYNCS.EXCH.64 URZ, [UR5+0x100], UR10 ;  /* 0x0001000a05ff75b2 */ /* 0x0026620008000100 */
[----:B------:R3:W1:Y:S01]  /*0b20*/  SYNCS.EXCH.64 URZ, [UR5+0x110], UR12 ;  /* 0x0001100c05ff75b2 */ /* 0x0006620008000100 */
[----:B------:R3:W1:Y:S01]  /*0b30*/  SYNCS.EXCH.64 URZ, [UR5+0x108], UR10 ;  /* 0x0001080a05ff75b2 */ /* 0x0006620008000100 */
[----:B------:R3:W1:Y:S02]  /*0b40*/  SYNCS.EXCH.64 URZ, [UR5+0x118], UR12 ;  /* 0x0001180c05ff75b2 */ /* 0x0006640008000100 */
[----:B---3--:R-:W-:Y:S01]  /*0b50*/  NOP ;  /* 0x0000000000007918 */ /* 0x008fe20000000000 */
.L_x_13:
[----:B------:R-:W3:Y:S01]  /*0b60*/  SHFL.IDX PT, R2, R69, RZ, 0x1f ;  /* 0x00001fff45027589 */ /* 0x000ee200000e0000 */
[----:B------:R-:W-:Y:S01]  /*0b70*/  NOP ;  /* 0x0000000000007918 */ /* 0x000fe20000000000 */
[----:B---3--:R-:W-:-:S13]  /*0b80*/  ISETP.NE.AND P0, PT, R2, 0x5, PT ;  /* 0x000000050200780c */ /* 0x008fda0003f05270 */
[----:B------:R-:W-:Y:S05]  /*0b90*/  @P0 BRA `(.L_x_14) ;  /* 0x0000000000580947 */ /* 0x000fea0003800000 */
[----:B-1----:R-:W1:Y:S01]  /*0ba0*/  S2UR UR7, SR_CgaCtaId ;  /* 0x00000000000779c3 */ /* 0x002e620000008800 */
        /* <DEDUP_REMOVED lines=12> */
[----:B-1----:R3:W1:Y:S01]  /*0c70*/  SYNCS.EXCH.64 URZ, [UR7+0x120], UR10 ;  /* 0x0001200a07ff75b2 */ /* 0x0026620008000100 */
[----:B------:R3:W1:Y:S01]  /*0c80*/  SYNCS.EXCH.64 URZ, [UR7+0x140], UR4 ;  /* 0x0001400407ff75b2 */ /* 0x0006620008000100 */
[----:B------:R3:W1:Y:S01]  /*0c90*/  SYNCS.EXCH.64 URZ, [UR7+0x128], UR10 ;  /* 0x0001280a07ff75b2 */ /* 0x0006620008000100 */
[----:B------:R3:W1:Y:S01]  /*0ca0*/  SYNCS.EXCH.64 URZ, [UR7+0x148], UR4 ;  /* 0x0001480407ff75b2 */ /* 0x0006620008000100 */
[----:B------:R3:W1:Y:S01]  /*0cb0*/  SYNCS.EXCH.64 URZ, [UR7+0x130], UR10 ;  /* 0x0001300a07ff75b2 */ /* 0x0006620008000100 */
[----:B------:R3:W1:Y:S01]  /*0cc0*/  SYNCS.EXCH.64 URZ, [UR7+0x150], UR4 ;  /* 0x0001500407ff75b2 */ /* 0x0006620008000100 */
[----:B------:R3:W1:Y:S01]  /*0cd0*/  SYNCS.EXCH.64 URZ, [UR7+0x138], UR10 ;  /* 0x0001380a07ff75b2 */ /* 0x0006620008000100 */
[----:B------:R3:W1:Y:S02]  /*0ce0*/  SYNCS.EXCH.64 URZ, [UR7+0x158], UR4 ;  /* 0x0001580407ff75b2 */ /* 0x0006640008000100 */
[----:B---3--:R-:W-:Y:S01]  /*0cf0*/  NOP ;  /* 0x0000000000007918 */ /* 0x008fe20000000000 */
.L_x_14:
        /* <DEDUP_REMOVED lines=18> */
.L_x_15:
[----:B-1----:R-:W1:Y:S01]  /*0e20*/  S2UR UR5, SR_CTAID.X ;  /* 0x00000000000579c3 */ /* 0x002e620000002500 */
[----:B------:R-:W-:-:S05]  /*0e30*/  CS2R.32 R63, SR_CgaSize ;  /* 0x00000000003f7805 */ /* 0x000fca0000008a00 */
[----:B------:R-:W-:-:S05]  /*0e40*/  IMAD R63, R63, -0xa0, RZ ;  /* 0xffffff603f3f7824 */ /* 0x000fca00078e02ff */
[----:B------:R-:W-:-:S14]  /*0e50*/  R2UR UR9, R63 ;  /* 0x000000003f0972ca */ /* 0x000fdc00000e0000 */
[----:B------:R-:W3:Y:S01]  /*0e60*/  LDCU UR9, c[0x0][UR9+0x2b0] ;  /* 0x00005600090977ac */ /* 0x000ee20008000800 */
[----:B------:R-:W-:Y:S01]  /*0e70*/  NOP ;  /* 0x0000000000007918 */ /* 0x000fe20000000000 */
[----:B------:R-:W-:-:S05]  /*0e80*/  CS2R.32 R63, SR_CgaSize ;  /* 0x00000000003f7805 */ /* 0x000fca0000008a00 */
[----:B------:R-:W-:-:S05]  /*0e90*/  IMAD R63, R63, -0xa0, RZ ;  /* 0xffffff603f3f7824 */ /* 0x000fca00078e02ff */
[----:B------:R-:W-:-:S14]  /*0ea0*/  R2UR UR7, R63 ;  /* 0x000000003f0772ca */ /* 0x000fdc00000e0000 */
[----:B------:R-:W2:Y:S01]  /*0eb0*/  LDCU UR7, c[0x0][UR7+0x2b4] ;  /* 0x00005680070777ac */ /* 0x000ea20008000800 */
[----:B------:R-:W4:Y:S08]  /*0ec0*/  S2UR UR4, SR_CTAID.Y ;  /* 0x00000000000479c3 */ /* 0x000f300000002600 */
[----:B------:R-:W2:Y:S01]  /*0ed0*/  LDC R10, c[0x0][0xb24] ;  /* 0x0002c900ff0a7b82 */ /* 0x000ea20000000800 */
[----:B-1----:R-:W-:-:S02]  /*0ee0*/  I2FP.F32.U32 R63, UR5 ;  /* 0x00000005003f7c45 */ /* 0x002fc40008201000 */
[----:B------:R-:W-:-:S05]  /*0ef0*/  CS2R.32 R3, SR_CgaSize ;  /* 0x0000000000037805 */ /* 0x000fca0000008a00 */
[----:B------:R-:W-:-:S06]  /*0f00*/  IMAD R3, R3, -0xa0, RZ ;  /* 0xffffff6003037824 */ /* 0x000fcc00078e02ff */
[----:B------:R-:W1:Y:S01]  /*0f10*/  LDC R3, c[0x0][R3+0x2a0] ;  /* 0x0000a80003037b82 */ /* 0x000e620000000800 */
[----:B------:R-:W-:Y:S01]  /*0f20*/  MOV R15, UR5 ;  /* 0x00000005000f7c02 */ /* 0x000fe20008000f00 */
[----:B---3--:R-:W-:Y:S01]  /*0f30*/  FMUL R63, R63, UR9 ;  /* 0x000000093f3f7c20 */ /* 0x008fe20008400000 */
[----:B----4-:R-:W-:Y:S02]  /*0f40*/  I2FP.F32.U32 R62, UR4 ;  /* 0x00000004003e7c45 */ /* 0x010fe40008201000 */
[----:B------:R-:W-:-:S05]  /*0f50*/  CS2R.32 R2, SR_CgaSize ;  /* 0x0000000000027805 */ /* 0x000fca0000008a00 */
[----:B------:R-:W-:-:S06]  /*0f60*/  IMAD R2, R2, -0xa0, RZ ;  /* 0xffffff6002027824 */ /* 0x000fcc00078e02ff */
[----:B------:R-:W3:Y:S01]  /*0f70*/  LDC R2, c[0x0][R2+0x2a4] ;  /* 0x0000a90002027b82 */ /* 0x000ee20000000800 */
[----:B------:R-:W-:Y:S01]  /*0f80*/  MOV R14, UR4 ;  /* 0x00000004000e7c02 */ /* 0x000fe20008000f00 */
[----:B------:R-:W4:Y:S01]  /*0f90*/  F2I.U32.TRUNC.NTZ R63, R63 ;  /* 0x0000003f003f7305 */ /* 0x000f22000020f000 */
[----:B--2---:R-:W-:-:S05]  /*0fa0*/  FMUL R62, R62, UR7 ;  /* 0x000000073e3e7c20 */ /* 0x004fca0008400000 */
[----:B------:R-:W-:Y:S01]  /*0fb0*/  BAR.SYNC.DEFER_BLOCKING 0x0 ;  /* 0x0000000000007b1d */ /* 0x000fe20000010000 */
[----:B------:R-:W-:-:S05]  /*0fc0*/  ISETP.GE.AND P0, PT, R10, 0x1, PT ;  /* 0x000000010a00780c */ /* 0x000fca0003f06270 */
[----:B------:R-:W2:Y:S02]  /*0fd0*/  F2I.U32.TRUNC.NTZ R62, R62 ;  /* 0x0000003e003e7305 */ /* 0x000ea4000020f000 */
[----:B------:R-:W3:Y:S01]  /*0fe0*/  S2UR UR36, SR_CTAID.Z ;  /* 0x00000000002479c3 */ /* 0x000ee20000002700 */
[----:B----4-:R-:W-:-:S05]  /*0ff0*/  IADD3 R63, PT, PT, -R63, RZ, RZ ;  /* 0x000000ff3f3f7210 */ /* 0x010fca0007ffe1ff */
[----:B-1----:R-:W-:Y:S01]  /*1000*/  IMAD R63, R3, R63, UR5 ;  /* 0x00000005033f7e24 */ /* 0x002fe2000f8e023f */
[----:B--2---:R-:W-:-:S05]  /*1010*/  IADD3 R62, PT, PT, -R62, RZ, RZ ;  /* 0x000000ff3e3e7210 */ /* 0x004fca0007ffe1ff */
[----:B---3--:R-:W-:Y:S01]  /*1020*/  IMAD R62, R2, R62, UR4 ;  /* 0x00000004023e7e24 */ /* 0x008fe2000f8e023e */
[----:B------:R-:W-:Y:S06]  /*1030*/  @!P0 BRA `(.L_x_16) ;  /* 0x0000000000b88947 */ /* 0x000fec0003800000 */
[----:B------:R-:W1:Y:S01]  /*1040*/  LDC.64 R4, c[0x0][0xb18] ;  /* 0x0002c600ff047b82 */ /* 0x000e620000000a00 */
[----:B------:R-:W-:-:S07]  /*1050*/  ISETP.NE.AND P0, PT, R10, 0x1, PT ;  /* 0x000000010a00780c */ /* 0x000fce0003f05270 */
[----:B------:R-:W2:Y:S08]  /*1060*/  LDC R9, c[0x0][0xb0c] ;  /* 0x0002c300ff097b82 */ /* 0x000eb00000000800 */
[----:B------:R-:W3:Y:S08]  /*1070*/  LDC R12, c[0x0][0x370] ;  /* 0x0000dc00ff0c7b82 */ /* 0x000ef00000000800 */
[----:B------:R-:W4:Y:S01]  /*1080*/  LDC R11, c[0x0][0x374] ;  /* 0x0000dd00ff0b7b82 */ /* 0x000f220000000800 */
[----:B-1----:R-:W-:-:S07]  /*1090*/  ISETP.NE.AND P1, PT, R4, 0x1, PT ;  /* 0x000000010400780c */ /* 0x002fce0003f25270 */
[----:B------:R-:W3:Y:S01]  /*10a0*/  LDC.64 R6, c[0x0][0xb10] ;  /* 0x0002c400ff067b82 */ /* 0x000ee20000000a00 */
[----:B--2---:R-:W-:-:S07]  /*10b0*/  ISETP.NE.AND P2, PT, R9, 0x1, PT ;  /* 0x000000010900780c */ /* 0x004fce0003f45270 */
[----:B------:R-:W1:Y:S08]  /*10c0*/  LDC R8, c[0x0][0xb20] ;  /* 0x0002c800ff087b82 */ /* 0x000e700000000800 */
[----:B------:R-:W2:Y:S01]  /*10d0*/  LDC.64 R2, c[0x0][0xb28] ;  /* 0x0002ca00ff027b82 */ /* 0x000ea20000000a00 */
[----:B----4-:R-:W-:-:S04]  /*10e0*/  IMAD.HI.U32 R13, R11, R5, RZ ;  /* 0x000000050b0d7227 */ /* 0x010fc800078e00ff */
[----:B------:R-:W-:-:S04]  /*10f0*/  IMAD.HI.U32 R5, R14, R5, RZ ;  /* 0x000000050e057227 */ /* 0x000fc800078e00ff */
[----:B---3--:R-:W-:-:S05]  /*1100*/  IMAD.HI.U32 R16, R12, R6, RZ ;  /* 0x000000060c107227 */ /* 0x008fca00078e00ff */
[-C--:B------:R-:W-:Y:S01]  /*1110*/  @P2 SHF.R.U32.HI R12, RZ, R7.reuse, R16 ;  /* 0x00000007ff0c2219 */ /* 0x080fe20000011610 */
[----:B------:R-:W-:Y:S01]  /*1120*/  IMAD.HI.U32 R16, R15, R6, RZ ;  /* 0x000000060f107227 */ /* 0x000fe200078e00ff */
[-C--:B-1----:R-:W-:Y:S02]  /*1130*/  @P1 SHF.R.U32.HI R11, RZ, R8.reuse, R13 ;  /* 0x00000008ff0b1219 */ /* 0x082fe4000001160d */
[----:B------:R-:W-:Y:S02]  /*1140*/  SHF.R.U32.HI R5, RZ, R8, R5 ;  /* 0x00000008ff057219 */ /* 0x000fe40000011605 */
[----:B------:R-:W-:Y:S02]  /*1150*/  SHF.R.U32.HI R16, RZ, R7, R16 ;  /* 0x00000007ff107219 */ /* 0x000fe40000011610 */
[----:B------:R-:W-:Y:S01]  /*1160*/  SEL R5, R14, R5, !P1 ;  /* 0x000000050e057207 */ /* 0x000fe20004800000 */
[----:B--2---:R-:W-:Y:S01]  /*1170*/  IMAD.HI.U32 R13, R11, R2, RZ ;  /* 0x000000020b0d7227 */ /* 0x004fe200078e00ff */
[----:B------:R-:W-:-:S03]  /*1180*/  SEL R16, R15, R16, !P2 ;  /* 0x000000100f107207 */ /* 0x000fc60005000000 */
[----:B------:R-:W-:Y:S01]  /*1190*/  IMAD.HI.U32 R6, R12, R2, RZ ;  /* 0x000000020c067227 */ /* 0x000fe200078e00ff */
[----:B------:R-:W-:-:S04]  /*11a0*/  @P0 SHF.R.U32.HI R11, RZ, R3, R13 ;  /* 0x00000003ff0b0219 */ /* 0x000fc8000001160d */
[----:B------:R-:W-:Y:S01]  /*11b0*/  @P0 SHF.R.U32.HI R12, RZ, R3, R6 ;  /* 0x00000003ff0c0219 */ /* 0x000fe20000011606 */
[----:B------:R-:W-:-:S04]  /*11c0*/  IMAD R11, R11, R10, RZ ;  /* 0x0000000a0b0b7224 */ /* 0x000fc800078e02ff */
[----:B------:R-:W-:Y:S01]  /*11d0*/  IMAD R6, R12, R10, RZ ;  /* 0x0000000a0c067224 */ /* 0x000fe200078e02ff */
[----:B------:R-:W-:-:S04]  /*11e0*/  ISETP.GE.AND P1, PT, R5, R11, PT ;  /* 0x0000000b0500720c */ /* 0x000fc80003f26270 */
[----:B------:R-:W-:Y:S01]  /*11f0*/  ISETP.GE.OR P1, PT, R16, R6, P1 ;  /* 0x000000061000720c */ /* 0x000fe20000f26670 */
[----:B------:R-:W-:-:S05]  /*1200*/  IMAD.HI.U32 R6, R5, R2, RZ ;  /* 0x0000000205067227 */ /* 0x000fca00078e00ff */
[----:B------:R-:W-:-:S04]  /*1210*/  SHF.R.U32.HI R6, RZ, R3, R6 ;  /* 0x00000003ff067219 */ /* 0x000fc80000011606 */
[----:B------:R-:W-:-:S03]  /*1220*/  SEL R6, R5, R6, !P0 ;  /* 0x0000000605067207 */ /* 0x000fc60004000000 */
[----:B------:R-:W-:Y:S01]  /*1230*/  @!P1 IMAD.HI.U32 R7, R16, R2, RZ ;  /* 0x0000000210079227 */ /* 0x000fe200078e00ff */
[----:B------:R-:W-:-:S04]  /*1240*/  IADD3 R2, PT, PT, -R6, RZ, RZ ;  /* 0x000000ff06027210 */ /* 0x000fc80007ffe1ff */
[----:B------:R-:W-:Y:S01]  /*1250*/  @!P1 SHF.R.U32.HI R3, RZ, R3, R7 ;  /* 0x00000003ff039219 */ /* 0x000fe20000011607 */
[----:B------:R-:W-:Y:S01]  /*1260*/  IMAD R2, R10, R2, R5 ;  /* 0x000000020a027224 */ /* 0x000fe200078e0205 */
[----:B------:R-:W-:Y:S02]  /*1270*/  IADD3 R7, PT, PT, -R5, RZ, RZ ;  /* 0x000000ff05077210 */ /* 0x000fe40007ffe1ff */
[----:B------:R-:W-:-:S03]  /*1280*/  @!P1 SEL R3, R16, R3, !P0 ;  /* 0x0000000310039207 */ /* 0x000fc60004000000 */
[----:B------:R-:W-:Y:S02]  /*1290*/  IMAD R7, R4, R7, R14 ;  /* 0x0000000704077224 */ /* 0x000fe400078e020e */
[--C-:B------:R-:W-:Y:S02]  /*12a0*/  @!P1 IMAD.IADD R6, R6, 0x1, -R3.reuse ;  /* 0x0000000106069824 */ /* 0x100fe400078e0a03 */
[----:B------:R-:W-:Y:S01]  /*12b0*/  @!P1 IMAD R3, R2, R12, R3 ;  /* 0x0000000c02039224 */ /* 0x000fe200078e0203 */
[----:B------:R-:W-:Y:S01]  /*12c0*/  IADD3 R2, PT, PT, -R16, RZ, RZ ;  /* 0x000000ff10027210 */ /* 0x000fe20007ffe1ff */
[----:B------:R-:W-:Y:S02]  /*12d0*/  @!P1 IMAD R5, R6, R10, R16 ;  /* 0x0000000a06059224 */ /* 0x000fe400078e0210 */
[----:B------:R-:W-:Y:S02]  /*12e0*/  @!P1 IMAD.MOV.U32 R16, RZ, RZ, R3 ;  /* 0x000000ffff109224 */ /* 0x000fe400078e0003 */
[----:B------:R-:W-:-:S02]  /*12f0*/  IMAD R2, R9, R2, R15 ;  /* 0x0000000209027224 */ /* 0x000fc400078e020f */
[----:B------:R-:W-:Y:S02]  /*1300*/  IMAD R14, R5, R4, R7 ;  /* 0x00000004050e7224 */ /* 0x000fe400078e0207 */
[----:B------:R-:W-:Y:S02]  /*1310*/  IMAD R15, R16, R9, R2 ;  /* 0x00000009100f7224 */ /* 0x000fe400078e0202 */
.L_x_16:
[----:B------:R-:W1:Y:S01]  /*1320*/  LDCU UR4, c[0x0][0xb30] ;  /* 0x00016600ff0477ac */ /* 0x000e620008000800 */
[----:B------:R-:W2:Y:S08]  /*1330*/  S2UR UR37, SR_CgaCtaId ;  /* 0x00000000002579c3 */ /* 0x000eb00000008800 */
[----:B------:R-:W3:Y:S01]  /*1340*/  LDC R26, c[0x0][0xb24] ;  /* 0x0002c900ff1a7b82 */ /* 0x000ee20000000800 */
[----:B-1----:R-:W-:-:S09]  /*1350*/  UISETP.NE.AND UP1, UPT, UR4, 0x1, UPT ;  /* 0x000000010400788c */ /* 0x002fd2000bf25270 */
[----:B--2---:R-:W-:Y:S05]  /*1360*/  BRA.U UP1, `(.L_x_17) ;  /* 0x0000000101407547 */ /* 0x004fea000b800000 */
[----:B------:R-:W1:Y:S08]  /*1370*/  LDC.64 R4, c[0x0][0xb10] ;  /* 0x0002c400ff047b82 */ /* 0x000e700000000a00 */
[----:B------:R-:W2:Y:S08]  /*1380*/  LDC.64 R2, c[0x0][0xb18] ;  /* 0x0002c600ff027b82 */ /* 0x000eb00000000a00 */
[----:B------:R-:W4:Y:S08]  /*1390*/  LDC R6, c[0x0][0xb20] ;  /* 0x0002c800ff067b82 */ /* 0x000f300000000800 */
[----:B------:R-:W3:Y:S01]  /*13a0*/  LDC R7, c[0x0][0xb0c] ;  /* 0x0002c300ff077b82 */ /* 0x000ee20000000800 */
[----:B-1----:R-:W-:-:S05]  /*13b0*/  IMAD.HI.U32 R4, R15, R4, RZ ;  /* 0x000000040f047227 */ /* 0x002fca00078e00ff */
[----:B------:R-:W-:Y:S01]  /*13c0*/  SHF.R.U32.HI R4, RZ, R5, R4 ;  /* 0x00000005ff047219 */ /* 0x000fe20000011604 */
[----:B--2---:R-:W-:Y:S01]  /*13d0*/  IMAD.HI.U32 R3, R14, R3, RZ ;  /* 0x000000030e037227 */ /* 0x004fe200078e00ff */
[----:B------:R-:W-:-:S04]  /*13e0*/  ISETP.NE.AND P0, PT, R2, 0x1, PT ;  /* 0x000000010200780c */ /* 0x000fc80003f05270 */
[----:B----4-:R-:W-:-:S04]  /*13f0*/  SHF.R.U32.HI R3, RZ, R6, R3 ;  /* 0x00000006ff037219 */ /* 0x010fc80000011603 */
[----:B------:R-:W-:Y:S02]  /*1400*/  SEL R3, R14, R3, !P0 ;  /* 0x000000030e037207 */ /* 0x000fe40004000000 */
[----:B---3--:R-:W-:-:S04]  /*1410*/  ISETP.NE.AND P1, PT, R7, 0x1, PT ;  /* 0x000000010700780c */ /* 0x008fc80003f25270 */
[----:B------:R-:W-:-:S05]  /*1420*/  SEL R4, R15, R4, !P1 ;  /* 0x000000040f047207 */ /* 0x000fca0004800000 */
[----:B------:R-:W-:Y:S02]  /*1430*/  IMAD.IADD R5, R3, 0x1, -R4 ;  /* 0x0000000103057824 */ /* 0x000fe400078e0a04 */
[----:B------:R-:W-:Y:S02]  /*1440*/  IMAD.IADD R3, R4, 0x1, -R3 ;  /* 0x0000000104037824 */ /* 0x000fe400078e0a03 */
[----:B------:R-:W-:Y:S02]  /*1450*/  IMAD R15, R5, R7, R15 ;  /* 0x00000007050f7224 */ /* 0x000fe400078e020f */
[----:B------:R-:W-:-:S07]  /*1460*/  IMAD R14, R3, R2, R14 ;  /* 0x00000002030e7224 */ /* 0x000fce00078e020e */
.L_x_17:
[----:B------:R-:W-:Y:S01]  /*1470*/  BAR.SYNC.DEFER_BLOCKING 0x0 ;  /* 0x0000000000007b1d */ /* 0x000fe20000010000 */
[----:B------:R-:W-:Y:S01]  /*1480*/  UISETP.NE.AND UP1, UPT, UR8, 0x2, UPT ;  /* 0x000000020800788c */ /* 0x000fe2000bf25270 */
[----:B------:R-:W-:Y:S02]  /*1490*/  ISETP.NE.OR P5, PT, R0, 0x2, !P5 ;  /* 0x000000020000780c */ /* 0x000fe40006fa5670 */
[----:B------:R-:W-:-:S06]  /*14a0*/  LOP3.LUT R2, R75, 0x1f, RZ, 0xc0, !PT ;  /* 0x0000001f4b027812 */ /* 0x000fcc00078ec0ff */
[----:B------:R-:W-:Y:S05]  /*14b0*/  BRA.U UP1, `(.L_x_18) ;  /* 0x0000001501cc7547 */ /* 0x000fea000b800000 */
[----:B------:R-:W1:Y:S01]  /*14c0*/  LDCU UR13, c[0x0][0x38c] ;  /* 0x00007180ff0d77ac */ /* 0x000e620008000800 */
[----:B------:R-:W2:Y:S01]  /*14d0*/  LDC R8, c[0x0][0x370] ;  /* 0x0000dc00ff087b82 */ /* 0x000ea20000000800 */
[----:B------:R-:W-:Y:S01]  /*14e0*/  PLOP3.LUT P1, PT, PT, PT, UP2, 0x80, 0x8 ;  /* 0x000000000008781c */ /* 0x000fe20003f2f028 */
[----:B------:R-:W-:Y:S01]  /*14f0*/  IMAD.MOV.U32 R17, RZ, RZ, 0x1 ;  /* 0x00000001ff117424 */ /* 0x000fe200078e00ff */
[----:B------:R-:W-:Y:S01]  /*1500*/  ISETP.EQ.OR P4, PT, R2, RZ, P5 ;  /* 0x000000ff0200720c */ /* 0x000fe20002f82670 */
[----:B------:R-:W-:Y:S01]  /*1510*/  IMAD.MOV.U32 R16, RZ, RZ, RZ ;  /* 0x000000ffff107224 */ /* 0x000fe200078e00ff */
[----:B------:R-:W-:Y:S02]  /*1520*/  PLOP3.LUT P1, PT, P1, PT, PT, 0x8, 0x80 ;  /* 0x000000000080781c */ /* 0x000fe40000f2e170 */
[----:B------:R-:W-:Y:S01]  /*1530*/  CS2R R12, SRZ ;  /* 0x00000000000c7805 */ /* 0x000fe2000001ff00 */
[----:B------:R-:W-:Y:S01]  /*1540*/  IMAD.MOV.U32 R11, RZ, RZ, 0x1 ;  /* 0x00000001ff0b7424 */ /* 0x000fe200078e00ff */
[----:B------:R-:W4:Y:S01]  /*1550*/  LDC R0, c[0x0][0x374] ;  /* 0x0000dd00ff007b82 */ /* 0x000f220000000800 */
[----:B------:R-:W2:Y:S01]  /*1560*/  LDCU.64 UR22, c[0x0][0x348] ;  /* 0x00006900ff1677ac */ /* 0x000ea20008000a00 */
[----:B------:R-:W-:Y:S01]  /*1570*/  UMOV UR6, URZ ;  /* 0x000000ff00067c82 */ /* 0x000fe20008000000 */
[----:B-1----:R-:W-:-:S04]  /*1580*/  UIADD3 UR5, UPT, UPT, UR13, 0x1f, URZ ;  /* 0x0000001f0d057890 */ /* 0x002fc8000fffe0ff */
[----:B------:R-:W-:-:S04]  /*1590*/  USHF.R.S32.HI UR4, URZ, 0x1f, UR5 ;  /* 0x0000001fff047899 */ /* 0x000fc80008011405 */
[----:B------:R-:W-:-:S04]  /*15a0*/  ULEA.HI UR4, UR4, UR5, URZ, 0x5 ;  /* 0x0000000504047291 */ /* 0x000fc8000f8f28ff */
[----:B------:R-:W-:Y:S02]  /*15b0*/  USHF.R.S32.HI UR15, URZ, 0x5, UR4 ;  /* 0x00000005ff0f7899 */ /* 0x000fe40008011404 */
[----:B------:R-:W-:Y:S02]  /*15c0*/  UIADD3 UR4, UPT, UPT, UR13, -0x1, URZ ;  /* 0xffffffff0d047890 */ /* 0x000fe4000fffe0ff */
[----:B------:R-:W-:Y:S02]  /*15d0*/  UISETP.LT.U32.AND UP0, UPT, UR15, 0xc, UPT ;  /* 0x0000000c0f00788c */ /* 0x000fe4000bf01070 */
[----:B------:R-:W-:Y:S02]  /*15e0*/  UISETP.GE.U32.AND UP1, UPT, UR4, -0x3f, UPT ;  /* 0xffffffc10400788c */ /* 0x000fe4000bf26070 */
[----:B------:R-:W-:Y:S02]  /*15f0*/  USEL UR14, UR15, 0xc, UP0 ;  /* 0x0000000c0f0e7887 */ /* 0x000fe40008000000 */
[----:B------:R-:W-:-:S02]  /*1600*/  UIADD3 UR13, UPT, UPT, UR13, 0x3e, URZ ;  /* 0x0000003e0d0d7890 */ /* 0x000fc4000fffe0ff */
[----:B------:R-:W-:Y:S02]  /*1610*/  UIADD3 UR5, UPT, UPT, UR14, -0x1, URZ ;  /* 0xffffffff0e057890 */ /* 0x000fe4000fffe0ff */
[----:B------:R-:W-:-:S03]  /*1620*/  UIADD3 UR7, UPT, UPT, UR15, -UR14, URZ ;  /* 0x8000000e0f077290 */ /* 0x000fc6000fffe0ff */
[----:B------:R-:W-:-:S04]  /*1630*/  @UP1 UIADD3 UR5, UPT, UPT, UR14, URZ, URZ ;  /* 0x000000ff0e051290 */ /* 0x000fc8000fffe0ff */
[----:B--2---:R-:W-:-:S12]  /*1640*/  UIADD3 UR5, UPT, UPT, UR5, 0x1, URZ ;  /* 0x0000000105057890 */ /* 0x004fd8000fffe0ff */
.L_x_36:
[----:B------:R-:W-:Y:S01]  /*1650*/  UISETP.NE.AND UP0, UPT, UR37, URZ, UPT ;  /* 0x000000ff2500728c */ /* 0x000fe2000bf05270 */
[----:B------:R-:W1:Y:S08]  /*1660*/  S2UR UR37, SR_CgaCtaId ;  /* 0x00000000002579c3 */ /* 0x000e700000008800 */
[----:B------:R-:W-:Y:S05]  /*1670*/  BRA.U UP0, `(.L_x_19) ;  /* 0x0000000100347547 */ /* 0x000fea000b800000 */
[----:B------:R-:W2:Y:S01]  /*1680*/  S2R R2, SR_CgaCtaId ;  /* 0x0000000000027919 */ /* 0x000ea20000008800 */
[----:B------:R-:W-:-:S04]  /*1690*/  MOV R3, 0x400 ;  /* 0x0000040000037802 */ /* 0x000fc80000000f00 */
[----:B--2---:R-:W-:Y:S02]  /*16a0*/  LEA R2, R2, R3, 0x18 ;  /* 0x0000000302027211 */ /* 0x004fe400078ec0ff */
[----:B------:R-:W-:-:S03]  /*16b0*/  SHF.L.U32 R3, R11, 0x1f, RZ ;  /* 0x0000001f0b037819 */ /* 0x000fc600000006ff */
[----:B------:R-:W-:-:S04]  /*16c0*/  IMAD R2, R12, 0x8, R2 ;  /* 0x000000080c027824 */ /* 0x000fc800078e0202 */
[----:B------:R-:W2:Y:S02]  /*16d0*/  SYNCS.PHASECHK.TRANS64.TRYWAIT P0, [R2+URZ+0x170], R3 ;  /* 0x00017003020075a7 */ /* 0x000ea400080011ff */
[----:B--2---:R-:W-:Y:S05]  /*16e0*/  @!P0 BRA `(.L_x_20) ;  /* 0x0000005c00108947 */ /* 0x004fea0003800000 */
.L_x_124:
[----:B------:R-:W-:Y:S01]  /*16f0*/  VIADD R12, R12, 0x1 ;  /* 0x000000010c0c7836 */ /* 0x000fe20000000000 */
[----:B------:R2:W-:Y:S04]  /*1700*/  SYNCS.ARRIVE.TRANS64.A1T0 RZ, [R2+URZ+0x160], RZ ;  /* 0x000160ff02ff79a7 */ /* 0x0005e800081000ff */
[----:B------:R-:W-:-:S04]  /*1710*/  ISETP.NE.AND P0, PT, R12, 0x2, PT ;  /* 0x000000020c00780c */ /* 0x000fc80003f05270 */
[----:B------:R-:W-:Y:S02]  /*1720*/  SEL R12, R12, RZ, P0 ;  /* 0x000000ff0c0c7207 */ /* 0x000fe40000000000 */
[----:B--2---:R-:W-:-:S04]  /*1730*/  SEL R2, RZ, 0x1, P0 ;  /* 0x00000001ff027807 */ /* 0x004fc80000000000 */
[----:B------:R-:W-:-:S07]  /*1740*/  LOP3.LUT R11, R11, R2, RZ, 0x3c, !PT ;  /* 0x000000020b0b7212 */ /* 0x000fce00078e3cff */
.L_x_19:
[----:B------:R-:W-:Y:S01]  /*1750*/  UMOV UR4, 0x400 ;  /* 0x0000040000047882 */ /* 0x000fe20000000000 */
[----:B------:R-:W-:Y:S01]  /*1760*/  SHF.L.U32 R2, R17, 0x1f, RZ ;  /* 0x0000001f11027819 */ /* 0x000fe200000006ff */
[----:B-1----:R-:W-:Y:S01]  /*1770*/  ULEA UR4, UR37, UR4, 0x18 ;  /* 0x0000000425047291 */ /* 0x002fe2000f8ec0ff */
[----:B------:R-:W-:Y:S01]  /*1780*/  R2UR UR34, R15 ;  /* 0x000000000f2272ca */ /* 0x000fe200000e0000 */
[----:B------:R-:W-:Y:S01]  /*1790*/  UISETP.GE.U32.AND UP0, UPT, UR13, 0x3f, UPT ;  /* 0x0000003f0d00788c */ /* 0x000fe2000bf06070 */
[----:B------:R-:W-:Y:S01]  /*17a0*/  R2UR UR18, R14 ;  /* 0x000000000e1272ca */ /* 0x000fe200000e0000 */
[----:B------:R-:W-:Y:S01]  /*17b0*/  ULEA UR8, UR6, UR4, 0x3 ;  /* 0x0000000406087291 */ /* 0x000fe2000f8e18ff */
[----:B------:R-:W-:-:S08]  /*17c0*/  UMOV UR21, URZ ;  /* 0x000000ff00157c82 */ /* 0x000fd00008000000 */
[----:B------:R1:W2:Y:S01]  /*17d0*/  SYNCS.PHASECHK.TRANS64.TRYWAIT P0, [UR8+0x60], R2 ;  /* 0x00006002ff0075a7 */ /* 0x0002a20008001108 */
[----:B------:R-:W-:Y:S02]  /*17e0*/  USHF.L.U32 UR34, UR34, 0x6, URZ ;  /* 0x0000000622227899 */ /* 0x000fe400080006ff */
[----:B------:R-:W-:Y:S01]  /*17f0*/  USHF.L.U32 UR18, UR18, 0x6, URZ ;  /* 0x0000000612127899 */ /* 0x000fe200080006ff */
[----:B------:R-:W-:Y:S11]  /*1800*/  BRA.U !UP0, `(.L_x_21) ;  /* 0x0000000108d47547 */ /* 0x000ff6000b800000 */
[----:B------:R-:W-:Y:S02]  /*1810*/  UIADD3 UR26, UPT, UPT, UR34, 0x20, URZ ;  /* 0x00000020221a7890 */ /* 0x000fe4000fffe0ff */
[----:B------:R-:W-:Y:S01]  /*1820*/  UIADD3 UR10, UPT, UPT, UR18, 0x20, URZ ;  /* 0x00000020120a7890 */ /* 0x000fe2000fffe0ff */
[----:B------:R-:W-:Y:S01]  /*1830*/  UMOV UR29, URZ ;  /* 0x000000ff001d7c82 */ /* 0x000fe20008000000 */
[----:B------:R-:W-:-:S10]  /*1840*/  UMOV UR42, UR6 ;  /* 0x00000006002a7c82 */ /* 0x000fd40008000000 */
.L_x_26:
[----:B-1----:R-:W-:Y:S01]  /*1850*/  ULEA UR33, UR42, UR4, 0x3 ;  /* 0x000000042a217291 */ /* 0x002fe2000f8e18ff */
[----:B--2---:R-:W-:Y:S01]  /*1860*/  @!P5 MOV R3, 0x4000 ;  /* 0x000040000003d802 */ /* 0x004fe20000000f00 */
[----:B--2---:R-:W-:Y:S10]  /*1870*/  @P0 BRA `(.L_x_22) ;  /* 0x00000000000c0947 */ /* 0x004ff40003800000 */
[----:B------:R-:W-:-:S04]  /*1880*/  SHF.L.U32 R4, R17, 0x1f, RZ ;  /* 0x0000001f11047819 */ /* 0x000fc800000006ff */
[----:B------:R-:W2:Y:S02]  /*1890*/  SYNCS.PHASECHK.TRANS64.TRYWAIT P0, [UR33+0x60], R4 ;  /* 0x00006004ff0075a7 */ /* 0x000ea40008001121 */
[----:B--2---:R-:W-:Y:S05]  /*18a0*/  @!P0 BRA `(.L_x_23) ;  /* 0x0000005800b48947 */ /* 0x004fea0003800000 */
.L_x_22:
[----:B------:R2:W-:Y:S01]  /*18b0*/  @!P5 SYNCS.ARRIVE.TRANS64 RZ, [UR33], R3 ;  /* 0x00000003ffffd9a7 */ /* 0x0005e20008000021 */
[----:B------:R-:W-:Y:S04]  /*18c0*/  BSSY.RECONVERGENT B0, `(.L_x_24) ;  /* 0x0000003000007945 */ /* 0x000fe80003800200 */
[----:B------:R-:W-:Y:S05]  /*18d0*/  @P4 BRA `(.L_x_25) ;  /* 0x0000000000044947 */ /* 0x000fea0003800000 */
[----:B------:R-:W-:Y:S05]  /*18e0*/  BPT.TRAP 0x1 ;  /* 0x000000040000795c */ /* 0x000fea0000300000 */
.L_x_25:
[----:B------:R-:W-:Y:S05]  /*18f0*/  BSYNC.RECONVERGENT B0 ;  /* 0x0000000000007941 */ /* 0x000fea0003800200 */
.L_x_24:
[----:B------:R-:W-:Y:S02]  /*1900*/  UIADD3 UR6, UPT, UPT, UR42, 0x1, URZ ;  /* 0x000000012a067890 */ /* 0x000fe4000fffe0ff */
[----:B------:R-:W-:Y:S02]  /*1910*/  UIADD3 UR40, UP1, UPT, UR22, 0x80, URZ ;  /* 0x0000008016287890 */ /* 0x000fe4000ff3e0ff */
[----:B------:R-:W-:Y:S02]  /*1920*/  UISETP.NE.AND UP0, UPT, UR6, 0xc, UPT ;  /* 0x0000000c0600788c */ /* 0x000fe4000bf05270 */
[----:B------:R-:W-:Y:S02]  /*1930*/  USHF.L.U32 UR35, UR29, 0x5, URZ ;  /* 0x000000051d237899 */ /* 0x000fe400080006ff */
[----:B------:R-:W-:Y:S02]  /*1940*/  USEL UR9, URZ, 0x1, UP0 ;  /* 0x00000001ff097887 */ /* 0x000fe40008000000 */
[----:B------:R-:W-:-:S02]  /*1950*/  USEL UR6, UR6, URZ, UP0 ;  /* 0x000000ff06067287 */ /* 0x000fc40008000000 */
[----:B------:R-:W-:Y:S02]  /*1960*/  UIADD3 UR38, UP0, UPT, UR22, 0x180, URZ ;  /* 0x0000018016267890 */ /* 0x000fe4000ff1e0ff */
[----:B------:R-:W-:Y:S01]  /*1970*/  ULEA UR8, UR6, UR4, 0x3 ;  /* 0x0000000406087291 */ /* 0x000fe2000f8e18ff */
[----:B------:R-:W-:Y:S01]  /*1980*/  LOP3.LUT R17, R17, UR9, RZ, 0x3c, !PT ;  /* 0x0000000911117c12 */ /* 0x000fe2000f8e3cff */
[----:B------:R-:W-:Y:S02]  /*1990*/  UIADD3.X UR41, UPT, UPT, URZ, UR23, URZ, UP1, !UPT ;  /* 0x00000017ff297290 */ /* 0x000fe40008ffe4ff */
[----:B------:R-:W-:Y:S01]  /*19a0*/  UIADD3.X UR39, UPT, UPT, URZ, UR23, URZ, UP0, !UPT ;  /* 0x00000017ff277290 */ /* 0x000fe200087fe4ff */
[----:B-1----:R-:W-:Y:S01]  /*19b0*/  SHF.L.U32 R2, R17, 0x1f, RZ ;  /* 0x0000001f11027819 */ /* 0x002fe200000006ff */
[----:B------:R-:W-:Y:S01]  /*19c0*/  UMOV UR30, 0x0 ;  /* 0x00000000001e7882 */ /* 0x000fe20000000000 */
[----:B------:R-:W-:Y:S01]  /*19d0*/  UMOV UR31, 0x10000000 ;  /* 0x10000000001f7882 */ /* 0x000fe20000000000 */
[----:B------:R-:W-:Y:S01]  /*19e0*/  UMOV UR25, UR33 ;  /* 0x0000002100197c82 */ /* 0x000fe20008000000 */
[----:B------:R1:W1:Y:S01]  /*19f0*/  SYNCS.PHASECHK.TRANS64.TRYWAIT P0, [UR8+0x60], R2 ;  /* 0x00006002ff0075a7 */ /* 0x0002620008001108 */
[----:B------:R-:W-:Y:S01]  /*1a00*/  ULEA UR8, UR42, UR4, 0xd ;  /* 0x000000042a087291 */ /* 0x000fe2000f8e68ff */
[----:B------:R-:W-:Y:S01]  /*1a10*/  UMOV UR28, UR36 ;  /* 0x00000024001c7c82 */ /* 0x000fe20008000000 */
[----:B------:R-:W-:-:S02]  /*1a20*/  UMOV UR27, UR35 ;  /* 0x00000023001b7c82 */ /* 0x000fc40008000000 */
[----:B------:R-:W-:Y:S02]  /*1a30*/  UIADD3 UR32, UPT, UPT, UR8, 0x6800, URZ ;  /* 0x0000680008207890 */ /* 0x000fe4000fffe0ff */
[----:B------:R-:W-:Y:S02]  /*1a40*/  UIADD3 UR24, UPT, UPT, UR8, 0x7800, URZ ;  /* 0x0000780008187890 */ /* 0x000fe4000fffe0ff */
[----:B------:R-:W-:Y:S02]  /*1a50*/  UIADD3 UR16, UPT, UPT, UR8, 0x1e800, URZ ;  /* 0x0001e80008107890 */ /* 0x000fe4000fffe0ff */
[----:B------:R-:W-:Y:S01]  /*1a60*/  UIADD3 UR8, UPT, UPT, UR8, 0x1f800, URZ ;  /* 0x0001f80008087890 */ /* 0x000fe2000fffe0ff */
[----:B------:R-:W-:Y:S01]  /*1a70*/  UMOV UR17, UR33 ;  /* 0x0000002100117c82 */ /* 0x000fe20008000000 */
[----:B------:R-:W-:Y:S01]  /*1a80*/  UMOV UR20, UR36 ;  /* 0x0000002400147c82 */ /* 0x000fe20008000000 */
[----:B------:R-:W-:Y:S01]  /*1a90*/  UMOV UR19, UR35 ;  /* 0x0000002300137c82 */ /* 0x000fe20008000000 */
[----:B------:R1:W-:Y:S01]  /*1aa0*/  UTMALDG.3D [UR32], [UR40], desc[UR30] ;  /* 0x00001e20280075b4 */ /* 0x0003e20008011000 */
[----:B------:R-:W-:Y:S01]  /*1ab0*/  UMOV UR12, UR36 ;  /* 0x00000024000c7c82 */ /* 0x000fe20008000000 */
[----:B------:R-:W-:Y:S01]  /*1ac0*/  UMOV UR9, UR33 ;  /* 0x0000002100097c82 */ /* 0x000fe20008000000 */
[----:B------:R-:W-:Y:S01]  /*1ad0*/  UMOV UR11, UR35 ;  /* 0x00000023000b7c82 */ /* 0x000fe20008000000 */
[----:B------:R-:W-:Y:S01]  /*1ae0*/  UIADD3 UR29, UPT, UPT, UR29, 0x1, URZ ;  /* 0x000000011d1d7890 */ /* 0x000fe2000fffe0ff */
[----:B------:R-:W-:Y:S01]  /*1af0*/  UMOV UR21, UR5 ;  /* 0x0000000500157c82 */ /* 0x000fe20008000000 */
[----:B------:R-:W-:Y:S01]  /*1b00*/  UMOV UR42, UR6 ;  /* 0x00000006002a7c82 */ /* 0x000fe20008000000 */
[----:B------:R1:W-:Y:S01]  /*1b10*/  UTMALDG.3D [UR24], [UR40], desc[UR30] ;  /* 0x00001e18280075b4 */ /* 0x0003e20008011000 */
[----:B------:R-:W-:Y:S01]  /*1b20*/  UISETP.NE.AND UP0, UPT, UR29, UR5, UPT ;  /* 0x000000051d00728c */ /* 0x000fe2000bf05270 */
[----:B------:R1:W-:Y:S01]  /*1b30*/  UTMALDG.3D [UR16], [UR38], desc[UR30] ;  /* 0x00001e10260075b4 */ /* 0x0003e20008011000 */
[----:B------:R1:W-:Y:S07]  /*1b40*/  UTMALDG.3D [UR8], [UR38], desc[UR30] ;  /* 0x00001e08260075b4 */ /* 0x0003ee0008011000 */
[----:B------:R-:W-:Y:S05]  /*1b50*/  BRA.U UP0, `(.L_x_26) ;  /* 0xfffffffd003c7547 */ /* 0x000fea000b83ffff */
.L_x_21:
[----:B-1----:R-:W-:Y:S01]  /*1b60*/  ULEA UR8, UR6, UR4, 0x3 ;  /* 0x0000000406087291 */ /* 0x002fe2000f8e18ff */
[----:B------:R-:W-:Y:S01]  /*1b70*/  SHF.L.U32 R2, R17, 0x1f, RZ ;  /* 0x0000001f11027819 */ /* 0x000fe200000006ff */
[----:B------:R-:W-:Y:S01]  /*1b80*/  @!P1 SYNCS.ARRIVE.TRANS64.A1T0 RZ, [UR4+0xf8], RZ ;  /* 0x0000f8ffffff99a7 */ /* 0x000fe20008100004 */
[----:B------:R-:W-:-:S06]  /*1b90*/  UISETP.GT.AND UP0, UPT, UR15, UR14, UPT ;  /* 0x0000000e0f00728c */ /* 0x000fcc000bf04270 */
[----:B--2---:R1:W2:Y:S03]  /*1ba0*/  SYNCS.PHASECHK.TRANS64.TRYWAIT P0, [UR8+0x60], R2 ;  /* 0x00006002ff0075a7 */ /* 0x0042a60008001108 */
[----:B------:R-:W-:Y:S05]  /*1bb0*/  BRA.U !UP0, `(.L_x_27) ;  /* 0x0000000108d07547 */ /* 0x000fea000b800000 */
[----:B------:R-:W-:Y:S02]  /*1bc0*/  UIADD3 UR29, UPT, UPT, UR7, UR21, URZ ;  /* 0x00000015071d7290 */ /* 0x000fe4000fffe0ff */
[----:B------:R-:W-:Y:S02]  /*1bd0*/  UIADD3 UR26, UPT, UPT, UR34, 0x20, URZ ;  /* 0x00000020221a7890 */ /* 0x000fe4000fffe0ff */
[----:B------:R-:W-:Y:S01]  /*1be0*/  UIADD3 UR10, UPT, UPT, UR18, 0x20, URZ ;  /* 0x00000020120a7890 */ /* 0x000fe2000fffe0ff */
[----:B------:R-:W-:-:S11]  /*1bf0*/  UMOV UR42, UR6 ;  /* 0x00000006002a7c82 */ /* 0x000fd60008000000 */
.L_x_32:
[----:B-1----:R-:W-:Y:S01]  /*1c00*/  ULEA UR33, UR42, UR4, 0x3 ;  /* 0x000000042a217291 */ /* 0x002fe2000f8e18ff */
[----:B--2---:R-:W-:Y:S01]  /*1c10*/  @!P5 MOV R3, 0x4000 ;  /* 0x000040000003d802 */ /* 0x004fe20000000f00 */
[----:B--2---:R-:W-:Y:S10]  /*1c20*/  @P0 BRA `(.L_x_28) ;  /* 0x00000000000c0947 */ /* 0x004ff40003800000 */
[----:B------:R-:W-:-:S04]  /*1c30*/  SHF.L.U32 R4, R17, 0x1f, RZ ;  /* 0x0000001f11047819 */ /* 0x000fc800000006ff */
[----:B------:R-:W2:Y:S02]  /*1c40*/  SYNCS.PHASECHK.TRANS64.TRYWAIT P0, [UR33+0x60], R4 ;  /* 0x00006004ff0075a7 */ /* 0x000ea40008001121 */
[----:B--2---:R-:W-:Y:S05]  /*1c50*/  @!P0 BRA `(.L_x_29) ;  /* 0x0000005400e08947 */ /* 0x004fea0003800000 */
.L_x_28:
[----:B------:R2:W-:Y:S01]  /*1c60*/  @!P5 SYNCS.ARRIVE.TRANS64 RZ, [UR33], R3 ;  /* 0x00000003ffffd9a7 */ /* 0x0005e20008000021 */
[----:B------:R-:W-:Y:S04]  /*1c70*/  BSSY.RECONVERGENT B0, `(.L_x_30) ;  /* 0x0000003000007945 */ /* 0x000fe80003800200 */
[----:B------:R-:W-:Y:S05]  /*1c80*/  @P4 BRA `(.L_x_31) ;  /* 0x0000000000044947 */ /* 0x000fea0003800000 */
[----:B------:R-:W-:Y:S05]  /*1c90*/  BPT.TRAP 0x1 ;  /* 0x000000040000795c */ /* 0x000fea0000300000 */
.L_x_31:
[----:B------:R-:W-:Y:S05]  /*1ca0*/  BSYNC.RECONVERGENT B0 ;  /* 0x0000000000007941 */ /* 0x000fea0003800200 */
.L_x_30:
        /* <DEDUP_REMOVED lines=32> */
[----:B------:R1:W-:Y:S02]  /*1eb0*/  UTMALDG.3D [UR24], [UR40], desc[UR30] ;  /* 0x00001e18280075b4 */ /* 0x0003e40008011000 */
[----:B------:R-:W-:Y:S01]  /*1ec0*/  UISETP.NE.AND UP0, UPT, UR21, UR29, UPT ;  /* 0x0000001d1500728c */ /* 0x000fe2000bf05270 */
[----:B------:R1:W-:Y:S01]  /*1ed0*/  UTMALDG.3D [UR16], [UR38], desc[UR30] ;  /* 0x00001e10260075b4 */ /* 0x0003e20008011000 */
[----:B------:R1:W-:Y:S07]  /*1ee0*/  UTMALDG.3D [UR8], [UR38], desc[UR30] ;  /* 0x00001e08260075b4 */ /* 0x0003ee0008011000 */
[----:B------:R-:W-:Y:S05]  /*1ef0*/  BRA.U UP0, `(.L_x_32) ;  /* 0xfffffffd00407547 */ /* 0x000fea000b83ffff */
.L_x_27:
[C---:B-1----:R-:W-:Y:S01]  /*1f00*/  LEA R2, R16.reuse, UR4, 0x3 ;  /* 0x0000000410027c11 */ /* 0x042fe2000f8e18ff */
[----:B------:R-:W-:Y:S01]  /*1f10*/  NOP ;  /* 0x0000000000007918 */ /* 0x000fe20000000000 */
[----:B--2---:R-:W-:Y:S02]  /*1f20*/  SHF.L.U32 R3, R13, 0x1f, RZ ;  /* 0x0000001f0d037819 */ /* 0x004fe400000006ff */
[----:B------:R-:W-:Y:S02]  /*1f30*/  LEA R4, R16, UR4, 0x4 ;  /* 0x0000000410047c11 */ /* 0x000fe4000f8e20ff */
[----:B------:R-:W1:Y:S02]  /*1f40*/  SYNCS.PHASECHK.TRANS64.TRYWAIT P0, [R2+URZ+0x100], R3 ;  /* 0x00010003020075a7 */ /* 0x000e6400080011ff */
[----:B-1----:R-:W-:Y:S05]  /*1f50*/  @!P0 BRA `(.L_x_33) ;  /* 0x0000005400388947 */ /* 0x002fea0003800000 */
.L_x_127:
[----:B------:R-:W2:Y:S01]  /*1f60*/  LDS.128 R4, [R4+0x190] ;  /* 0x0001900004047984 */ /* 0x000ea20000000c00 */
[----:B---3--:R-:W-:Y:S01]  /*1f70*/  ISETP.GE.AND P0, PT, R26, 0x1, PT ;  /* 0x000000011a00780c */ /* 0x008fe20003f06270 */
[----:B-1----:R-:W-:Y:S01]  /*1f80*/  VIADD R2, R2, 0x110 ;  /* 0x0000011002027836 */ /* 0x002fe20000000000 */
[----:B------:R-:W-:Y:S01]  /*1f90*/  @!PT LDS RZ, [RZ] ;  /* 0x00000000fffff984 */ /* 0x000fe20000000800 */
[----:B------:R-:W-:Y:S01]  /*1fa0*/  @!PT LDS RZ, [RZ] ;  /* 0x00000000fffff984 */ /* 0x000fe20000000800 */
[----:B------:R-:W-:Y:S01]  /*1fb0*/  @!PT LDS RZ, [RZ] ;  /* 0x00000000fffff984 */ /* 0x000fe20000000800 */
[----:B------:R-:W-:Y:S01]  /*1fc0*/  @!PT LDS RZ, [RZ] ;  /* 0x00000000fffff984 */ /* 0x000fe20000000800 */
[----:B------:R1:W-:Y:S06]  /*1fd0*/  MEMBAR.ALL.CTA ;  /* 0x0000000000007992 */ /* 0x0003ec0000008000 */
[----:B-1----:R-:W1:Y:S01]  /*1fe0*/  FENCE.VIEW.ASYNC.S ;  /* 0x00000000000073c6 */ /* 0x002e620000000000 */
[----:B------:R-:W-:-:S04]  /*1ff0*/  PRMT R2, RZ, 0x654, R2 ;  /* 0x00000654ff027816 */ /* 0x000fc80000000002 */
[----:B-1----:R1:W-:Y:S01]  /*2000*/  SYNCS.ARRIVE.TRANS64.RED.A1T0 RZ, [R2+URZ], RZ ;  /* 0x000000ff02ff79a7 */ /* 0x0023e200081004ff */
[----:B--2---:R-:W-:-:S13]  /*2010*/  LOP3.LUT P2, RZ, R6, 0x1, RZ, 0xc0, !PT ;  /* 0x0000000106ff7812 */ /* 0x004fda000784c0ff */
[----:B------:R-:W-:Y:S01]  /*2020*/  @P2 SHF.R.U32.HI R3, RZ, 0x10, R5 ;  /* 0x00000010ff032819 */ /* 0x000fe20000011605 */
[----:B------:R-:W-:Y:S01]  /*2030*/  VOTEU.ANY UP0, P2 ;  /* 0x0000000000ff7886 */ /* 0x000fe20001000100 */
[----:B------:R-:W-:Y:S02]  /*2040*/  @P2 MOV R10, R4 ;  /* 0x00000004000a2202 */ /* 0x000fe40000000f00 */
[----:B------:R-:W-:Y:S02]  /*2050*/  @P2 R2UR.BROADCAST UR8, R3 ;  /* 0x00000000030822ca */ /* 0x000fe400008e0000 */
[----:B------:R-:W-:-:S11]  /*2060*/  @P2 LOP3.LUT R9, R5, 0xffff, RZ, 0xc0, !PT ;  /* 0x0000ffff05092812 */ /* 0x000fd600078ec0ff */
[----:B------:R-:W-:Y:S01]  /*2070*/  @UP0 UMOV UR36, UR8 ;  /* 0x0000000800240c82 */ /* 0x000fe20008000000 */
[----:B-1----:R-:W-:Y:S05]  /*2080*/  @!P0 BRA `(.L_x_34) ;  /* 0x0000000000b88947 */ /* 0x002fea0003800000 */
[----:B------:R-:W4:Y:S01]  /*2090*/  LDC.64 R4, c[0x0][0xb18] ;  /* 0x0002c600ff047b82 */ /* 0x000f220000000a00 */
[----:B------:R-:W-:-:S07]  /*20a0*/  ISETP.NE.AND P3, PT, R26, 0x1, PT ;  /* 0x000000011a00780c */ /* 0x000fce0003f65270 */
[----:B------:R-:W1:Y:S08]  /*20b0*/  LDC.64 R6, c[0x0][0xb10] ;  /* 0x0002c400ff067b82 */ /* 0x000e700000000a00 */
[----:B------:R-:W2:Y:S08]  /*20c0*/  LDC R14, c[0x0][0xb20] ;  /* 0x0002c800ff0e7b82 */ /* 0x000eb00000000800 */
[----:B------:R-:W3:Y:S01]  /*20d0*/  LDC R15, c[0x0][0xb0c] ;  /* 0x0002c300ff0f7b82 */ /* 0x000ee20000000800 */
[----:B----4-:R-:W-:Y:S01]  /*20e0*/  IMAD.HI.U32 R19, R0, R5, RZ ;  /* 0x0000000500137227 */ /* 0x010fe200078e00ff */
[----:B------:R-:W-:-:S03]  /*20f0*/  ISETP.NE.AND P0, PT, R4, 0x1, PT ;  /* 0x000000010400780c */ /* 0x000fc60003f05270 */
[----:B------:R-:W-:-:S03]  /*2100*/  IMAD.HI.U32 R5, R9, R5, RZ ;  /* 0x0000000509057227 */ /* 0x000fc600078e00ff */
[----:B------:R-:W4:Y:S01]  /*2110*/  LDC.64 R2, c[0x0][0xb28] ;  /* 0x0002ca00ff027b82 */ /* 0x000f220000000a00 */
[----:B-1----:R-:W-:-:S04]  /*2120*/  IMAD.HI.U32 R20, R8, R6, RZ ;  /* 0x0000000608147227 */ /* 0x002fc800078e00ff */
[----:B------:R-:W-:Y:S01]  /*2130*/  IMAD.HI.U32 R21, R10, R6, RZ ;  /* 0x000000060a157227 */ /* 0x000fe200078e00ff */
[----:B------:R-:W-:Y:S02]  /*2140*/  SHF.R.U32.HI R20, RZ, R7, R20 ;  /* 0x00000007ff147219 */ /* 0x000fe40000011614 */
[-C--:B--2---:R-:W-:Y:S02]  /*2150*/  SHF.R.U32.HI R19, RZ, R14.reuse, R19 ;  /* 0x0000000eff137219 */ /* 0x084fe40000011613 */
[----:B------:R-:W-:Y:S02]  /*2160*/  SHF.R.U32.HI R5, RZ, R14, R5 ;  /* 0x0000000eff057219 */ /* 0x000fe40000011605 */
[----:B------:R-:W-:Y:S02]  /*2170*/  SEL R19, R0, R19, !P0 ;  /* 0x0000001300137207 */ /* 0x000fe40004000000 */
[----:B------:R-:W-:Y:S02]  /*2180*/  SHF.R.U32.HI R21, RZ, R7, R21 ;  /* 0x00000007ff157219 */ /* 0x000fe40000011615 */
[----:B---3--:R-:W-:-:S02]  /*2190*/  ISETP.NE.AND P1, PT, R15, 0x1, PT ;  /* 0x000000010f00780c */ /* 0x008fc40003f25270 */
[----:B------:R-:W-:Y:S02]  /*21a0*/  SEL R5, R9, R5, !P0 ;  /* 0x0000000509057207 */ /* 0x000fe40004000000 */
[----:B------:R-:W-:Y:S02]  /*21b0*/  SEL R20, R8, R20, !P1 ;  /* 0x0000001408147207 */ /* 0x000fe40004800000 */
[----:B------:R-:W-:Y:S01]  /*21c0*/  SEL R21, R10, R21, !P1 ;  /* 0x000000150a157207 */ /* 0x000fe20004800000 */
[----:B----4-:R-:W-:-:S04]  /*21d0*/  IMAD.HI.U32 R18, R19, R2, RZ ;  /* 0x0000000213127227 */ /* 0x010fc800078e00ff */
        /* <DEDUP_REMOVED lines=10> */
[----:B------:R-:W-:-:S04]  /*2280*/  @!P0 IMAD.HI.U32 R7, R21, R2, RZ ;  /* 0x0000000215078227 */ /* 0x000fc800078e00ff */
[----:B------:R-:W-:Y:S01]  /*2290*/  IMAD.MOV R2, RZ, RZ, -R6 ;  /* 0x000000ffff027224 */ /* 0x000fe200078e0a06 */
[----:B------:R-:W-:Y:S02]  /*22a0*/  @!P0 SHF.R.U32.HI R3, RZ, R3, R7 ;  /* 0x00000003ff038219 */ /* 0x000fe40000011607 */
[----:B------:R-:W-:Y:S01]  /*22b0*/  IADD3 R7, PT, PT, -R5, RZ, RZ ;  /* 0x000000ff05077210 */ /* 0x000fe20007ffe1ff */
[----:B------:R-:W-:Y:S01]  /*22c0*/  IMAD R2, R26, R2, R5 ;  /* 0x000000021a027224 */ /* 0x000fe200078e0205 */
        /* <DEDUP_REMOVED lines=10> */
.L_x_34:
[----:B------:R-:W1:Y:S02]  /*2370*/  LDCU UR8, c[0x0][0xb30] ;  /* 0x00016600ff0877ac */ /* 0x000e640008000800 */
[----:B-1----:R-:W-:-:S09]  /*2380*/  UISETP.NE.AND UP0, UPT, UR8, 0x1, UPT ;  /* 0x000000010800788c */ /* 0x002fd2000bf05270 */
[----:B------:R-:W-:Y:S05]  /*2390*/  BRA.U UP0, `(.L_x_35) ;  /* 0x0000000100407547 */ /* 0x000fea000b800000 */
[----:B------:R-:W1:Y:S08]  /*23a0*/  LDC.64 R4, c[0x0][0xb10] ;  /* 0x0002c400ff047b82 */ /* 0x000e700000000a00 */
[----:B------:R-:W2:Y:S08]  /*23b0*/  LDC.64 R2, c[0x0][0xb18] ;  /* 0x0002c600ff027b82 */ /* 0x000eb00000000a00 */
[----:B------:R-:W3:Y:S08]  /*23c0*/  LDC R6, c[0x0][0xb20] ;  /* 0x0002c800ff067b82 */ /* 0x000ef00000000800 */
[----:B------:R-:W4:Y:S01]  /*23d0*/  LDC R7, c[0x0][0xb0c] ;  /* 0x0002c300ff077b82 */ /* 0x000f220000000800 */
[----:B-1----:R-:W-:-:S05]  /*23e0*/  IMAD.HI.U32 R4, R10, R4, RZ ;  /* 0x000000040a047227 */ /* 0x002fca00078e00ff */
[----:B------:R-:W-:Y:S01]  /*23f0*/  SHF.R.U32.HI R4, RZ, R5, R4 ;  /* 0x00000005ff047219 */ /* 0x000fe20000011604 */
[----:B--2---:R-:W-:Y:S01]  /*2400*/  IMAD.HI.U32 R3, R9, R3, RZ ;  /* 0x0000000309037227 */ /* 0x004fe200078e00ff */
[----:B------:R-:W-:-:S04]  /*2410*/  ISETP.NE.AND P0, PT, R2, 0x1, PT ;  /* 0x000000010200780c */ /* 0x000fc80003f05270 */
[----:B---3--:R-:W-:-:S04]  /*2420*/  SHF.R.U32.HI R3, RZ, R6, R3 ;  /* 0x00000006ff037219 */ /* 0x008fc80000011603 */
[----:B------:R-:W-:Y:S02]  /*2430*/  SEL R3, R9, R3, !P0 ;  /* 0x0000000309037207 */ /* 0x000fe40004000000 */
[----:B----4-:R-:W-:-:S04]  /*2440*/  ISETP.NE.AND P1, PT, R7, 0x1, PT ;  /* 0x000000010700780c */ /* 0x010fc80003f25270 */
[----:B------:R-:W-:-:S05]  /*2450*/  SEL R4, R10, R4, !P1 ;  /* 0x000000040a047207 */ /* 0x000fca0004800000 */
[----:B------:R-:W-:Y:S02]  /*2460*/  IMAD.IADD R5, R3, 0x1, -R4 ;  /* 0x0000000103057824 */ /* 0x000fe400078e0a04 */
[----:B------:R-:W-:Y:S02]  /*2470*/  IMAD.IADD R3, R4, 0x1, -R3 ;  /* 0x0000000104037824 */ /* 0x000fe400078e0a03 */
[----:B------:R-:W-:Y:S02]  /*2480*/  IMAD R10, R5, R7, R10 ;  /* 0x00000007050a7224 */ /* 0x000fe400078e020a */
[----:B------:R-:W-:-:S07]  /*2490*/  IMAD R9, R3, R2, R9 ;  /* 0x0000000203097224 */ /* 0x000fce00078e0209 */
.L_x_35:
[----:B------:R-:W-:Y:S01]  /*24a0*/  VIADD R16, R16, 0x1 ;  /* 0x0000000110107836 */ /* 0x000fe20000000000 */
[----:B------:R-:W-:Y:S01]  /*24b0*/  PLOP3.LUT P1, PT, PT, PT, PT, 0x80, 0x8 ;  /* 0x000000000008781c */ /* 0x000fe20003f2f070 */
[----:B------:R-:W-:Y:S02]  /*24c0*/  IMAD.IADD R15, R10, 0x1, R63 ;  /* 0x000000010a0f7824 */ /* 0x000fe400078e023f */
[----:B------:R-:W-:Y:S01]  /*24d0*/  IMAD.IADD R14, R9, 0x1, R62 ;  /* 0x00000001090e7824 */ /* 0x000fe200078e023e */
[----:B------:R-:W-:-:S04]  /*24e0*/  ISETP.NE.AND P0, PT, R16, 0x2, PT ;  /* 0x000000021000780c */ /* 0x000fc80003f05270 */
[----:B------:R-:W-:Y:S02]  /*24f0*/  SEL R2, RZ, 0x1, P0 ;  /* 0x00000001ff027807 */ /* 0x000fe40000000000 */
[----:B------:R-:W-:Y:S02]  /*2500*/  SEL R16, R16, RZ, P0 ;  /* 0x000000ff10107207 */ /* 0x000fe40000000000 */
[----:B------:R-:W-:Y:S01]  /*2510*/  LOP3.LUT R13, R13, R2, RZ, 0x3c, !PT ;  /* 0x000000020d0d7212 */ /* 0x000fe200078e3cff */
[----:B------:R-:W-:Y:S06]  /*2520*/  @P2 BRA `(.L_x_36) ;  /* 0xfffffff000482947 */ /* 0x000fec000383ffff */
[----:B------:R-:W-:Y:S01]  /*2530*/  UIADD3 UR4, UPT, UPT, UR4, 0x60, URZ ;  /* 0x0000006004047890 */ /* 0x000fe2000fffe0ff */
[----:B------:R-:W-:-:S03]  /*2540*/  SHF.L.U32 R2, R17, 0x1f, RZ ;  /* 0x0000001f11027819 */ /* 0x000fc600000006ff */
[----:B------:R-:W-:-:S09]  /*2550*/  ULEA UR5, UR6, UR4, 0x3 ;  /* 0x0000000406057291 */ /* 0x000fd2000f8e18ff */
[----:B------:R-:W1:Y:S02]  /*2560*/  SYNCS.PHASECHK.TRANS64.TRYWAIT P0, [UR5], R2 ;  /* 0x00000002ff0075a7 */ /* 0x000e640008001105 */
[----:B-1----:R-:W-:Y:S05]  /*2570*/  @!P0 BRA `(.L_x_37) ;  /* 0x0000004c00c48947 */ /* 0x002fea0003800000 */
.L_x_129:
[----:B------:R-:W-:-:S04]  /*2580*/  UIADD3 UR6, UPT, UPT, UR6, 0x1, URZ ;  /* 0x0000000106067890 */ /* 0x000fc8000fffe0ff */
[----:B------:R-:W-:-:S04]  /*2590*/  UISETP.NE.AND UP0, UPT, UR6, 0xc, UPT ;  /* 0x0000000c0600788c */ /* 0x000fc8000bf05270 */
[----:B------:R-:W-:Y:S02]  /*25a0*/  USEL UR7, URZ, 0x1, UP0 ;  /* 0x00000001ff077887 */ /* 0x000fe40008000000 */
[----:B------:R-:W-:-:S04]  /*25b0*/  USEL UR6, UR6, URZ, UP0 ;  /* 0x000000ff06067287 */ /* 0x000fc80008000000 */
[----:B------:R-:W-:Y:S01]  /*25c0*/  ULEA UR5, UR6, UR4, 0x3 ;  /* 0x0000000406057291 */ /* 0x000fe2000f8e18ff */
[----:B-1----:R-:W-:-:S04]  /*25d0*/  LOP3.LUT R2, R17, UR7, RZ, 0x3c, !PT ;  /* 0x0000000711027c12 */ /* 0x002fc8000f8e3cff */
[----:B------:R-:W-:-:S04]  /*25e0*/  SHF.L.U32 R3, R2, 0x1f, RZ ;  /* 0x0000001f02037819 */ /* 0x000fc800000006ff */
[----:B------:R-:W1:Y:S02]  /*25f0*/  SYNCS.PHASECHK.TRANS64.TRYWAIT P0, [UR5], R3 ;  /* 0x00000003ff0075a7 */ /* 0x000e640008001105 */
[----:B-1----:R-:W-:Y:S05]  /*2600*/  @!P0 BRA `(.L_x_38) ;  /* 0x0000004c00b88947 */ /* 0x002fea0003800000 */
.L_x_131:
[----:B------:R-:W-:-:S04]  /*2610*/  UIADD3 UR6, UPT, UPT, UR6, 0x1, URZ ;  /* 0x0000000106067890 */ /* 0x000fc8000fffe0ff */
[----:B------:R-:W-:-:S04]  /*2620*/  UISETP.NE.AND UP0, UPT, UR6, 0xc, UPT ;  /* 0x0000000c0600788c */ /* 0x000fc8000bf05270 */
[----:B------:R-:W-:Y:S02]  /*2630*/  USEL UR7, URZ, 0x1, UP0 ;  /* 0x00000001ff077887 */ /* 0x000fe40008000000 */
[----:B------:R-:W-:-:S04]  /*2640*/  USEL UR6, UR6, URZ, UP0 ;  /* 0x000000ff06067287 */ /* 0x000fc80008000000 */
[----:B------:R-:W-:Y:S01]  /*2650*/  ULEA UR5, UR6, UR4, 0x3 ;  /* 0x0000000406057291 */ /* 0x000fe2000f8e18ff */
[----:B------:R-:W-:-:S04]  /*2660*/  LOP3.LUT R2, R2, UR7, RZ, 0x3c, !PT ;  /* 0x0000000702027c12 */ /* 0x000fc8000f8e3cff */
[----:B-1----:R-:W-:-:S04]  /*2670*/  SHF.L.U32 R3, R2, 0x1f, RZ ;  /* 0x0000001f02037819 */ /* 0x002fc800000006ff */
[----:B------:R-:W1:Y:S02]  /*2680*/  SYNCS.PHASECHK.TRANS64.TRYWAIT P0, [UR5], R3 ;  /* 0x00000003ff0075a7 */ /* 0x000e640008001105 */
[----:B-1----:R-:W-:Y:S05]  /*2690*/  @!P0 BRA `(.L_x_39) ;  /* 0x0000004c00ac8947 */ /* 0x002fea0003800000 */
.L_x_133:
        /* <DEDUP_REMOVED lines=9> */
.L_x_135:
        /* <DEDUP_REMOVED lines=9> */
.L_x_137:
        /* <DEDUP_REMOVED lines=9> */
.L_x_139:
        /* <DEDUP_REMOVED lines=9> */
.L_x_141:
        /* <DEDUP_REMOVED lines=9> */
.L_x_143:
        /* <DEDUP_REMOVED lines=9> */
.L_x_145:
        /* <DEDUP_REMOVED lines=9> */
.L_x_147:
        /* <DEDUP_REMOVED lines=9> */
.L_x_149:
[----:B------:R-:W-:-:S04]  /*2b20*/  UIADD3 UR6, UPT, UPT, UR6, 0x1, URZ ;  /* 0x0000000106067890 */ /* 0x000fc8000fffe0ff */
[----:B------:R-:W-:-:S04]  /*2b30*/  UISETP.NE.AND UP0, UPT, UR6, 0xc, UPT ;  /* 0x0000000c0600788c */ /* 0x000fc8000bf05270 */
[----:B------:R-:W-:Y:S02]  /*2b40*/  USEL UR5, URZ, 0x1, UP0 ;  /* 0x00000001ff057887 */ /* 0x000fe40008000000 */
[----:B------:R-:W-:-:S04]  /*2b50*/  USEL UR6, UR6, URZ, UP0 ;  /* 0x000000ff06067287 */ /* 0x000fc80008000000 */
[----:B------:R-:W-:Y:S01]  /*2b60*/  ULEA UR6, UR6, UR4, 0x3 ;  /* 0x0000000406067291 */ /* 0x000fe2000f8e18ff */
[----:B------:R-:W-:-:S04]  /*2b70*/  LOP3.LUT R2, R2, UR5, RZ, 0x3c, !PT ;  /* 0x0000000502027c12 */ /* 0x000fc8000f8e3cff */
[----:B------:R-:W-:Y:S01]  /*2b80*/  SHF.L.U32 R2, R2, 0x1f, RZ ;  /* 0x0000001f02027819 */ /* 0x000fe200000006ff */
[----:B-1--4-:R-:W-:-:S07]  /*2b90*/  IMAD.U32 R0, RZ, RZ, UR6 ;  /* 0x00000006ff007e24 */ /* 0x012fce000f8e00ff */
.L_x_48:
[----:B-1----:R1:W2:Y:S02]  /*2ba0*/  SYNCS.PHASECHK.TRANS64.TRYWAIT P0, [R0+URZ], R2 ;  /* 0x00000002000075a7 */ /* 0x0022a400080011ff */
[----:B--2---:R-:W-:Y:S05]  /*2bb0*/  @!P0 NANOSLEEP.SYNCS 0x989680 ;  /* 0x009896800000895d */ /* 0x004fea0003900000 */
[----:B------:R-:W2:Y:S02]  /*2bc0*/  @!P0 SYNCS.PHASECHK.TRANS64 P0, [R0+URZ], R2 ;  /* 0x00000002000085a7 */ /* 0x000ea400080010ff */
[----:B--2---:R-:W-:Y:S05]  /*2bd0*/  @P0 EXIT ;  /* 0x000000000000094d */ /* 0x004fea0003800000 */
[----:B------:R-:W-:Y:S05]  /*2be0*/  BRA `(.L_x_48) ;  /* 0xfffffffc00ec7947 */ /* 0x000fea000383ffff */
.L_x_18:
[----:B------:R-:W-:-:S04]  /*2bf0*/  UISETP.NE.AND UP1, UPT, UR37, URZ, UPT ;  /* 0x000000ff2500728c */ /* 0x000fc8000bf25270 */
[----:B------:R-:W-:-:S09]  /*2c00*/  UISETP.NE.OR UP1, UPT, UR8, 0x1, UP1 ;  /* 0x000000010800788c */ /* 0x000fd20008f25670 */
[----:B------:R-:W-:Y:S05]  /*2c10*/  BRA.U UP1, `(.L_x_49) ;  /* 0x0000000501487547 */ /* 0x000fea000b800000 */
[----:B------:R-:W-:Y:S01]  /*2c20*/  ISETP.NE.AND P2, PT, R2, RZ, PT ;  /* 0x000000ff0200720c */ /* 0x000fe20003f45270 */
[----:B------:R-:W-:Y:S01]  /*2c30*/  IMAD.MOV.U32 R12, RZ, RZ, 0x1 ;  /* 0x00000001ff0c7424 */ /* 0x000fe200078e00ff */
[----:B------:R-:W-:Y:S02]  /*2c40*/  CS2R R10, SRZ ;  /* 0x00000000000a7805 */ /* 0x000fe4000001ff00 */
[----:B------:R-:W-:Y:S01]  /*2c50*/  CS2R R8, SRZ ;  /* 0x0000000000087805 */ /* 0x000fe2000001ff00 */
[----:B------:R-:W-:Y:S01]  /*2c60*/  UMOV UR4, 0x400 ;  /* 0x0000040000047882 */ /* 0x000fe20000000000 */
[----:B------:R-:W-:Y:S01]  /*2c70*/  UMOV UR6, URZ ;  /* 0x000000ff00067c82 */ /* 0x000fe20008000000 */
[----:B------:R-:W-:-:S12]  /*2c80*/  ULEA UR37, UR37, UR4, 0x18 ;  /* 0x0000000425257291 */ /* 0x000fd8000f8ec0ff */
.L_x_53:
[----:B------:R-:W-:Y:S02]  /*2c90*/  LEA R0, R8, UR37, 0x3 ;  /* 0x0000002508007c11 */ /* 0x000fe4000f8e18ff */
[----:B------:R-:W-:-:S03]  /*2ca0*/  SHF.L.U32 R4, R9, 0x1f, RZ ;  /* 0x0000001f09047819 */ /* 0x000fc600000006ff */
[----:B------:R-:W-:Y:S01]  /*2cb0*/  VIADD R5, R0, 0x170 ;  /* 0x0000017000057836 */ /* 0x000fe20000000000 */
[----:B------:R-:W1:Y:S02]  /*2cc0*/  SYNCS.PHASECHK.TRANS64.TRYWAIT P0, [R0+URZ+0x160], R4 ;  /* 0x00016004000075a7 */ /* 0x000e6400080011ff */
[----:B-1----:R-:W-:Y:S05]  /*2cd0*/  @!P0 BRA `(.L_x_50) ;  /* 0x0000004800f48947 */ /* 0x002fea0003800000 */
.L_x_150:
[----:B------:R-:W-:Y:S01]  /*2ce0*/  ULEA UR5, UR6, UR37, 0x3 ;  /* 0x0000002506057291 */ /* 0x000fe2000f8e18ff */
[----:B-1----:R-:W-:Y:S01]  /*2cf0*/  PRMT R0, RZ, 0x654, R5 ;  /* 0x00000654ff007816 */ /* 0x002fe20000000005 */
[----:B------:R-:W-:Y:S01]  /*2d00*/  @!P2 IMAD.MOV.U32 R4, RZ, RZ, 0x10 ;  /* 0x00000010ff04a424 */ /* 0x000fe200078e00ff */
[----:B------:R-:W-:Y:S01]  /*2d10*/  SHF.L.U32 R5, R12, 0x1f, RZ ;  /* 0x0000001f0c057819 */ /* 0x000fe200000006ff */
[----:B------:R-:W-:Y:S01]  /*2d20*/  UIADD3 UR4, UPT, UPT, UR5, 0x100, URZ ;  /* 0x0000010005047890 */ /* 0x000fe2000fffe0ff */
[----:B------:R1:W-:Y:S05]  /*2d30*/  SYNCS.ARRIVE.TRANS64.RED.A1T0 RZ, [R0+URZ], RZ ;  /* 0x000000ff00ff79a7 */ /* 0x0003ea00081004ff */
[----:B------:R-:W-:Y:S01]  /*2d40*/  IMAD.U32 R6, RZ, RZ, UR4 ;  /* 0x00000004ff067e24 */ /* 0x000fe2000f8e00ff */
[----:B------:R-:W2:Y:S04]  /*2d50*/  SYNCS.PHASECHK.TRANS64.TRYWAIT P0, [UR5+0x110], R5 ;  /* 0x00011005ff0075a7 */ /* 0x000ea80008001105 */
[----:B------:R-:W-:Y:S01]  /*2d60*/  PRMT R6, R2, 0x654, R6 ;  /* 0x0000065402067816 */ /* 0x000fe20000000006 */
[----:B-12---:R-:W-:Y:S06]  /*2d70*/  @!P0 BRA `(.L_x_51) ;  /* 0x0000004800e08947 */ /* 0x006fec0003800000 */
.L_x_152:
[----:B------:R-:W-:Y:S01]  /*2d80*/  ULEA UR4, UR6, UR37, 0x4 ;  /* 0x0000002506047291 */ /* 0x000fe2000f8e20ff */
[----:B------:R-:W-:Y:S01]  /*2d90*/  SEL R3, R6, R3, !P2 ;  /* 0x0000000306037207 */ /* 0x000fe20005000000 */
[----:B------:R-:W-:Y:S01]  /*2da0*/  UIADD3 UR5, UPT, UPT, UR5, 0x100, URZ ;  /* 0x0000010005057890 */ /* 0x000fe2000fffe0ff */
[----:B-1----:R-:W-:Y:S01]  /*2db0*/  LEA R0, R11, UR37, 0x3 ;  /* 0x000000250b007c11 */ /* 0x002fe2000f8e18ff */
[----:B------:R-:W-:Y:S01]  /*2dc0*/  UIADD3 UR4, UPT, UPT, UR4, 0x190, URZ ;  /* 0x0000019004047890 */ /* 0x000fe2000fffe0ff */
[----:B------:R1:W-:Y:S01]  /*2dd0*/  @!P2 SYNCS.ARRIVE.TRANS64.RED RZ, [R3+URZ], R4 ;  /* 0x0000000403ffa9a7 */ /* 0x0003e200080004ff */
[----:B------:R-:W-:Y:S01]  /*2de0*/  UIADD3 UR6, UPT, UPT, UR6, 0x1, URZ ;  /* 0x0000000106067890 */ /* 0x000fe2000fffe0ff */
[----:B------:R-:W-:-:S03]  /*2df0*/  VIADD R8, R8, 0x1 ;  /* 0x0000000108087836 */ /* 0x000fc60000000000 */
[----:B------:R-:W-:Y:S02]  /*2e00*/  UISETP.NE.AND UP0, UPT, UR6, 0x2, UPT ;  /* 0x000000020600788c */ /* 0x000fe4000bf05270 */
[----:B------:R-:W-:Y:S01]  /*2e10*/  ISETP.NE.AND P0, PT, R8, 0x2, PT ;  /* 0x000000020800780c */ /* 0x000fe20003f05270 */
[----:B------:R-:W-:Y:S06]  /*2e20*/  UGETNEXTWORKID.BROADCAST [UR4], [UR5] ;  /* 0x00000000040073ca */ /* 0x000fec0008000100 */
[----:B------:R-:W-:Y:S02]  /*2e30*/  USEL UR4, URZ, 0x1, UP0 ;  /* 0x00000001ff047887 */ /* 0x000fe40008000000 */
[----:B------:R-:W-:-:S04]  /*2e40*/  USEL UR6, UR6, URZ, UP0 ;  /* 0x000000ff06067287 */ /* 0x000fc80008000000 */
[----:B------:R-:W-:Y:S02]  /*2e50*/  LOP3.LUT R12, R12, UR4, RZ, 0x3c, !PT ;  /* 0x000000040c0c7c12 */ /* 0x000fe4000f8e3cff */
[----:B-1----:R-:W-:-:S04]  /*2e60*/  SHF.L.U32 R4, R10, 0x1f, RZ ;  /* 0x0000001f0a047819 */ /* 0x002fc800000006ff */
[----:B------:R-:W1:Y:S02]  /*2e70*/  SYNCS.PHASECHK.TRANS64.TRYWAIT P1, [R0+URZ+0x100], R4 ;  /* 0x00010004000075a7 */ /* 0x000e6400080211ff */
[----:B-1----:R-:W-:Y:S05]  /*2e80*/  @!P1 BRA `(.L_x_52) ;  /* 0x0000004800b49947 */ /* 0x002fea0003800000 */
.L_x_153:
[C---:B-1----:R-:W-:Y:S01]  /*2e90*/  LEA R4, R11.reuse, UR37, 0x4 ;  /* 0x000000250b047c11 */ /* 0x042fe2000f8e20ff */
[----:B------:R-:W-:Y:S01]  /*2ea0*/  VIADD R0, R0, 0x110 ;  /* 0x0000011000007836 */ /* 0x000fe20000000000 */
[----:B------:R-:W-:Y:S01]  /*2eb0*/  SEL R8, R8, RZ, P0 ;  /* 0x000000ff08087207 */ /* 0x000fe20000000000 */
[----:B------:R-:W-:-:S03]  /*2ec0*/  VIADD R11, R11, 0x1 ;  /* 0x000000010b0b7836 */ /* 0x000fc60000000000 */
[----:B------:R-:W1:Y:S01]  /*2ed0*/  LDS.128 R4, [R4+0x190] ;  /* 0x0001900004047984 */ /* 0x000e620000000c00 */
[----:B------:R-:W-:Y:S02]  /*2ee0*/  PRMT R0, RZ, 0x654, R0 ;  /* 0x00000654ff007816 */ /* 0x000fe40000000000 */
[C---:B------:R-:W-:Y:S01]  /*2ef0*/  ISETP.NE.AND P1, PT, R11.reuse, 0x2, PT ;  /* 0x000000020b00780c */ /* 0x040fe20003f25270 */
[----:B------:R-:W-:Y:S01]  /*2f00*/  @!PT LDS RZ, [RZ] ;  /* 0x00000000fffff984 */ /* 0x000fe20000000800 */
[----:B------:R-:W-:Y:S01]  /*2f10*/  @!PT LDS RZ, [RZ] ;  /* 0x00000000fffff984 */ /* 0x000fe20000000800 */
[----:B------:R-:W-:Y:S01]  /*2f20*/  @!PT LDS RZ, [RZ] ;  /* 0x00000000fffff984 */ /* 0x000fe20000000800 */
[----:B------:R-:W-:Y:S01]  /*2f30*/  @!PT LDS RZ, [RZ] ;  /* 0x00000000fffff984 */ /* 0x000fe20000000800 */
[----:B------:R2:W-:Y:S06]  /*2f40*/  MEMBAR.ALL.CTA ;  /* 0x0000000000007992 */ /* 0x0005ec0000008000 */
[----:B--2---:R-:W2:Y:S01]  /*2f50*/  FENCE.VIEW.ASYNC.S ;  /* 0x00000000000073c6 */ /* 0x004ea20000000000 */
[----:B------:R-:W-:Y:S01]  /*2f60*/  SEL R11, R11, RZ, P1 ;  /* 0x000000ff0b0b7207 */ /* 0x000fe20000800000 */
[----:B--2---:R2:W-:Y:S01]  /*2f70*/  SYNCS.ARRIVE.TRANS64.RED.A1T0 RZ, [R0+URZ], RZ ;  /* 0x000000ff00ff79a7 */ /* 0x0045e200081004ff */
[----:B-1----:R-:W-:-:S02]  /*2f80*/  LOP3.LUT P3, RZ, R6, 0x1, RZ, 0xc0, !PT ;  /* 0x0000000106ff7812 */ /* 0x002fc4000786c0ff */
[----:B------:R-:W-:-:S04]  /*2f90*/  SEL R4, RZ, 0x1, P1 ;  /* 0x00000001ff047807 */ /* 0x000fc80000800000 */
[----:B------:R-:W-:Y:S02]  /*2fa0*/  LOP3.LUT R10, R10, R4, RZ, 0x3c, !PT ;  /* 0x000000040a0a7212 */ /* 0x000fe400078e3cff */
[----:B--2---:R-:W-:-:S04]  /*2fb0*/  SEL R0, RZ, 0x1, P0 ;  /* 0x00000001ff007807 */ /* 0x004fc80000000000 */
[----:B------:R-:W-:Y:S01]  /*2fc0*/  LOP3.LUT R9, R9, R0, RZ, 0x3c, !PT ;  /* 0x0000000009097212 */ /* 0x000fe200078e3cff */
[----:B------:R-:W-:Y:S06]  /*2fd0*/  @P3 BRA `(.L_x_53) ;  /* 0xfffffffc002c3947 */ /* 0x000fec000383ffff */
[----:B------:R-:W-:Y:S01]  /*2fe0*/  ULEA UR5, UR6, UR37, 0x3 ;  /* 0x0000002506057291 */ /* 0x000fe2000f8e18ff */
[----:B------:R-:W-:-:S08]  /*2ff0*/  SHF.L.U32 R2, R12, 0x1f, RZ ;  /* 0x0000001f0c027819 */ /* 0x000fd000000006ff */
[----:B------:R-:W1:Y:S02]  /*3000*/  SYNCS.PHASECHK.TRANS64 P0, [UR5+0x110], R2 ;  /* 0x00011002ff0075a7 */ /* 0x000e640008001005 */
[----:B-1----:R-:W-:Y:S05]  /*3010*/  @P0 BRA `(.L_x_54) ;  /* 0x0000000000080947 */ /* 0x002fea0003800000 */
[----:B------:R-:W1:Y:S02]  /*3020*/  SYNCS.PHASECHK.TRANS64.TRYWAIT P0, [UR5+0x110], R2 ;  /* 0x00011002ff0075a7 */ /* 0x000e640008001105 */
[----:B-1----:R-:W-:Y:S05]  /*3030*/  @!P0 BRA `(.L_x_55) ;  /* 0x00000048005c8947 */ /* 0x002fea0003800000 */
.L_x_54:
[----:B------:R-:W-:-:S04]  /*3040*/  UIADD3 UR4, UPT, UPT, UR6, 0x1, URZ ;  /* 0x0000000106047890 */ /* 0x000fc8000fffe0ff */
[----:B------:R-:W-:-:S04]  /*3050*/  UISETP.NE.AND UP0, UPT, UR4, 0x2, UPT ;  /* 0x000000020400788c */ /* 0x000fc8000bf05270 */
[----:B------:R-:W-:Y:S02]  /*3060*/  USEL UR7, URZ, 0x1, UP0 ;  /* 0x00000001ff077887 */ /* 0x000fe40008000000 */
[----:B------:R-:W-:-:S04]  /*3070*/  USEL UR4, UR4, URZ, UP0 ;  /* 0x000000ff04047287 */ /* 0x000fc80008000000 */
[----:B------:R-:W-:Y:S01]  /*3080*/  ULEA UR4, UR4, UR37, 0x3 ;  /* 0x0000002504047291 */ /* 0x000fe2000f8e18ff */
[----:B-1----:R-:W-:-:S04]  /*3090*/  LOP3.LUT R2, R12, UR7, RZ, 0x3c, !PT ;  /* 0x000000070c027c12 */ /* 0x002fc8000f8e3cff */
[----:B------:R-:W-:-:S04]  /*30a0*/  SHF.L.U32 R0, R2, 0x1f, RZ ;  /* 0x0000001f02007819 */ /* 0x000fc800000006ff */
[----:B------:R-:W1:Y:S02]  /*30b0*/  SYNCS.PHASECHK.TRANS64 P0, [UR4+0x110], R0 ;  /* 0x00011000ff0075a7 */ /* 0x000e640008001004 */
[----:B-1----:R-:W-:Y:S05]  /*30c0*/  @P0 EXIT ;  /* 0x000000000000094d */ /* 0x002fea0003800000 */
[----:B------:R-:W-:Y:S02]  /*30d0*/  SHF.L.U32 R2, R2, 0x1f, RZ ;  /* 0x0000001f02027819 */ /* 0x000fe400000006ff */
[----:B------:R-:W-:-:S07]  /*30e0*/  MOV R0, UR4 ;  /* 0x0000000400007c02 */ /* 0x000fce0008000f00 */
.L_x_56:
[----:B-1----:R1:W2:Y:S02]  /*30f0*/  SYNCS.PHASECHK.TRANS64.TRYWAIT P0, [R0+URZ+0x110], R2 ;  /* 0x00011002000075a7 */ /* 0x0022a400080011ff */
[----:B--2---:R-:W-:Y:S05]  /*3100*/  @!P0 NANOSLEEP.SYNCS 0x989680 ;  /* 0x009896800000895d */ /* 0x004fea0003900000 */
[----:B------:R-:W2:Y:S02]  /*3110*/  @!P0 SYNCS.PHASECHK.TRANS64 P0, [R0+URZ+0x110], R2 ;  /* 0x00011002000085a7 */ /* 0x000ea400080010ff */
[----:B--2---:R-:W-:Y:S05]  /*3120*/  @P0 EXIT ;  /* 0x000000000000094d */ /* 0x004fea0003800000 */
[----:B------:R-:W-:Y:S05]  /*3130*/  BRA `(.L_x_56) ;  /* 0xfffffffc00ec7947 */ /* 0x000fea000383ffff */
.L_x_49:
[----:B------:R-:W-:-:S09]  /*3140*/  UISETP.NE.AND UP1, UPT, UR8, URZ, UPT ;  /* 0x000000ff0800728c */ /* 0x000fd2000bf25270 */
[----:B------:R-:W-:Y:S05]  /*3150*/  BRA.U UP1, `(.L_x_57) ;  /* 0x0000000d01cc7547 */ /* 0x000fea000b800000 */
[----:B------:R-:W-:Y:S01]  /*3160*/  UMOV UR4, 0x40 ;  /* 0x0000004000047882 */ /* 0x000fe20000000000 */
[----:B------:R-:W-:Y:S01]  /*3170*/  NOP ;  /* 0x0000000000007918 */ /* 0x000fe20000000000 */
[----:B------:R-:W-:Y:S01]  /*3180*/  ULEA UR4, UR37, UR4, 0x18 ;  /* 0x0000000425047291 */ /* 0x000fe2000f8ec0ff */
[----:B------:R-:W-:Y:S02]  /*3190*/  UMOV UR5, 0x400 ;  /* 0x0000040000057882 */ /* 0x000fe40000000000 */
[----:B------:R-:W-:-:S06]  /*31a0*/  ULEA UR37, UR37, UR5, 0x18 ;  /* 0x0000000525257291 */ /* 0x000fcc000f8ec0ff */
[----:B------:R-:W1:Y:S02]  /*31b0*/  LDS.U8 R0, [UR4+0x1c] ;  /* 0x00001c04ff007984 */ /* 0x000e640008000000 */
[----:B-1----:R-:W-:-:S13]  /*31c0*/  ISETP.NE.AND P0, PT, R0, RZ, PT ;  /* 0x000000ff0000720c */ /* 0x002fda0003f05270 */
[----:B------:R-:W-:Y:S05]  /*31d0*/  @P0 BRA `(.L_x_58) ;  /* 0x0000000000580947 */ /* 0x000fea0003800000 */
[----:B------:R-:W-:-:S13]  /*31e0*/  ELECT P0, URZ, PT ;  /* 0x0000000000ff782f */ /* 0x000fda0003800000 */
[----:B------:R-:W-:Y:S05]  /*31f0*/  @!P0 BRA `(.L_x_59) ;  /* 0x0000000000608947 */ /* 0x000fea0003800000 */
[----:B------:R-:W-:Y:S01]  /*3200*/  UMOV UR5, 0x10 ;  /* 0x0000001000057882 */ /* 0x000fe20000000000 */
[----:B------:R-:W-:Y:S01]  /*3210*/  HFMA2 R0, -RZ, RZ, 0, 5.9604644775390625e-08 ;  /* 0x00000001ff007431 */ /* 0x000fe200000001ff */
[----:B------:R-:W-:-:S03]  /*3220*/  MOV R2, 0xffff ;  /* 0x0000ffff00027802 */ /* 0x000fc60000000f00 */
[----:B------:R-:W-:Y:S04]  /*3230*/  DEPBAR.LE SB1, 0x36 ;  /* 0x00009d800000791a */ /* 0x000fe80000000000 */
[----:B------:R-:W1:Y:S02]  /*3240*/  UTCATOMSWS.FIND_AND_SET.ALIGN UP0, UR5, UR5 ;  /* 0x00000005000575e3 */ /* 0x000e640008000800 */
[----:B-1----:R-:W-:Y:S01]  /*3250*/  MOV R3, UR5 ;  /* 0x0000000500037c02 */ /* 0x002fe20008000f00 */
[----:B------:R-:W-:Y:S06]  /*3260*/  BRA.U UP0, `(.L_x_60) ;  /* 0x0000000100187547 */ /* 0x000fec000b800000 */
.L_x_61:
[----:B------:R-:W-:Y:S05]  /*3270*/  NANOSLEEP 0x64 ;  /* 0x000000640000795d */ /* 0x000fea0003800000 */
[----:B------:R-:W-:-:S05]  /*3280*/  UMOV UR5, 0x10 ;  /* 0x0000001000057882 */ /* 0x000fca0000000000 */
[----:B------:R-:W-:Y:S04]  /*3290*/  DEPBAR.LE SB1, 0x36 ;  /* 0x00009d800000791a */ /* 0x000fe80000000000 */
[----:B------:R-:W1:Y:S02]  /*32a0*/  UTCATOMSWS.FIND_AND_SET.ALIGN UP0, UR5, UR5 ;  /* 0x00000005000575e3 */ /* 0x000e640008000800 */
[----:B-1----:R-:W-:Y:S01]  /*32b0*/  MOV R3, UR5 ;  /* 0x0000000500037c02 */ /* 0x002fe20008000f00 */
[----:B------:R-:W-:Y:S05]  /*32c0*/  BRA.U !UP0, `(.L_x_61) ;  /* 0xfffffffd08e87547 */ /* 0x000fea000b83ffff */
.L_x_60:
[-C--:B------:R-:W-:Y:S02]  /*32d0*/  SHF.L.U32 R2, R2, R3.reuse, RZ ;  /* 0x0000000302027219 */ /* 0x080fe400000006ff */
[----:B------:R-:W-:Y:S01]  /*32e0*/  SHF.L.U32 R0, R0, R3, RZ ;  /* 0x0000000300007219 */ /* 0x000fe200000006ff */
[----:B------:R-:W-:Y:S02]  /*32f0*/  IMAD.SHL.U32 R3, R3, 0x20, RZ ;  /* 0x0000002003037824 */ /* 0x000fe400078e00ff */
[----:B------:R1:W-:Y:S04]  /*3300*/  ATOMS.OR RZ, [UR4+0x14], R2 ;  /* 0x00001402ffff798c */ /* 0x0003e8000b000004 */
[----:B------:R1:W-:Y:S04]  /*3310*/  ATOMS.OR RZ, [UR4+0x18], R0 ;  /* 0x00001800ffff798c */ /* 0x0003e8000b000004 */
[----:B------:R1:W-:Y:S01]  /*3320*/  STS [UR37+0x1b0], R3 ;  /* 0x0001b003ff007988 */ /* 0x0003e20008000825 */
[----:B------:R-:W-:Y:S05]  /*3330*/  BRA `(.L_x_59) ;  /* 0x0000000000107947 */ /* 0x000fea0003800000 */
.L_x_58:
[----:B------:R-:W-:Y:S02]  /*3340*/  MOV R0, 0xffffffff ;  /* 0xffffffff00007802 */ /* 0x000fe40000000f00 */
[----:B------:R-:W-:-:S03]  /*3350*/  MOV R2, 0x3380 ;  /* 0x0000338000027802 */ /* 0x000fc60000000f00 */
[----:B------:R1:W-:Y:S04]  /*3360*/  STS [UR37+0x1b0], R0 ;  /* 0x0001b000ff007988 */ /* 0x0003e80008000825 */
[----:B-1-3-5:R-:W-:Y:S05]  /*3370*/  CALL.REL.NOINC `($__internal_1_$__cuda_sm10x_tcgen05_guardrail_trap_phase_invalid_during_alloc) ;  /* 0x0000004c00307944 */ /* 0x02afea0003c00000 */
.L_x_59:
[----:B------:R-:W-:Y:S05]  /*3380*/  WARPSYNC.ALL ;  /* 0x0000000000007948 */ /* 0x000fea0003800000 */
[----:B------:R-:W2:Y:S01]  /*3390*/  S2UR UR5, SR_CgaCtaId ;  /* 0x00000000000579c3 */ /* 0x000ea20000008800 */
[----:B------:R-:W-:Y:S01]  /*33a0*/  UMOV UR4, 0x400 ;  /* 0x0000040000047882 */ /* 0x000fe20000000000 */
[----:B------:R-:W-:-:S06]  /*33b0*/  NOP ;  /* 0x0000000000007918 */ /* 0x000fcc0000000000 */
[----:B------:R-:W-:Y:S06]  /*33c0*/  BAR.ARV 0x6, 0xa0 ;  /* 0x0182800000007b1d */ /* 0x000fec0000002000 */
[----:B------:R-:W4:Y:S01]  /*33d0*/  LDCU UR7, c[0x0][0x38c] ;  /* 0x00007180ff0777ac */ /* 0x000f220008000800 */
[----:B------:R-:W-:Y:S01]  /*33e0*/  IMAD.MOV.U32 R11, RZ, RZ, 0x1 ;  /* 0x00000001ff0b7424 */ /* 0x000fe200078e00ff */
[----:B------:R-:W-:Y:S01]  /*33f0*/  CS2R R8, SRZ ;  /* 0x0000000000087805 */ /* 0x000fe2000001ff00 */
[----:B------:R-:W-:Y:S01]  /*3400*/  IMAD.MOV.U32 R10, RZ, RZ, RZ ;  /* 0x000000ffff0a7224 */ /* 0x000fe200078e00ff */
[----:B------:R-:W3:Y:S01]  /*3410*/  LDCU UR6, c[0x0][0x38c] ;  /* 0x00007180ff0677ac */ /* 0x000ee20008000800 */
[----:B------:R-:W-:Y:S01]  /*3420*/  UMOV UR15, URZ ;  /* 0x000000ff000f7c82 */ /* 0x000fe20008000000 */
[----:B------:R-:W-:Y:S01]  /*3430*/  UMOV UR14, URZ ;  /* 0x000000ff000e7c82 */ /* 0x000fe20008000000 */
[----:B--2---:R-:W-:Y:S01]  /*3440*/  ULEA UR5, UR5, UR4, 0x18 ;  /* 0x0000000405057291 */ /* 0x004fe2000f8ec0ff */
[----:B------:R-:W-:Y:S01]  /*3450*/  UMOV UR24, 0x0 ;  /* 0x0000000000187882 */ /* 0x000fe20000000000 */
[----:B------:R-:W-:-:S02]  /*3460*/  UMOV UR25, 0x4118910 ;  /* 0x0411891000197882 */ /* 0x000fc40000000000 */
[----:B------:R-:W-:Y:S02]  /*3470*/  UIADD3 UR10, UPT, UPT, UR5, 0x6800, URZ ;  /* 0x00006800050a7890 */ /* 0x000fe4000fffe0ff */
[----:B------:R-:W-:Y:S02]  /*3480*/  UIADD3 UR11, UPT, UPT, UR5, 0x1e800, URZ ;  /* 0x0001e800050b7890 */ /* 0x000fe4000fffe0ff */
[----:B----4-:R-:W-:Y:S01]  /*3490*/  UIADD3 UR7, UPT, UPT, UR7, 0x1f, URZ ;  /* 0x0000001f07077890 */ /* 0x010fe2000fffe0ff */
[----:B-1----:R-:W1:Y:S01]  /*34a0*/  LDS R0, [UR5+0x1b0] ;  /* 0x0001b005ff007984 */ /* 0x002e620008000800 */
[----:B------:R-:W-:Y:S02]  /*34b0*/  USHF.R.U32.HI UR10, URZ, 0x4, UR10 ;  /* 0x00000004ff0a7899 */ /* 0x000fe4000801160a */
[----:B------:R-:W-:Y:S02]  /*34c0*/  USHF.R.S32.HI UR4, URZ, 0x1f, UR7 ;  /* 0x0000001fff047899 */ /* 0x000fe40008011407 */
[----:B------:R-:W-:-:S02]  /*34d0*/  USHF.R.U32.HI UR11, URZ, 0x4, UR11 ;  /* 0x00000004ff0b7899 */ /* 0x000fc4000801160b */
[----:B------:R-:W-:Y:S02]  /*34e0*/  ULEA.HI UR4, UR4, UR7, URZ, 0x5 ;  /* 0x0000000704047291 */ /* 0x000fe4000f8f28ff */
[----:B------:R-:W-:Y:S02]  /*34f0*/  ULOP3.LUT UR10, UR10, 0x3fff, URZ, 0xc0, !UPT ;  /* 0x00003fff0a0a7892 */ /* 0x000fe4000f8ec0ff */
[----:B------:R-:W-:Y:S02]  /*3500*/  USHF.R.S32.HI UR4, URZ, 0x5, UR4 ;  /* 0x00000005ff047899 */ /* 0x000fe40008011404 */
[----:B------:R-:W-:Y:S02]  /*3510*/  ULOP3.LUT UR11, UR11, 0x3fff, URZ, 0xc0, !UPT ;  /* 0x00003fff0b0b7892 */ /* 0x000fe4000f8ec0ff */
[----:B------:R-:W-:Y:S01]  /*3520*/  UISETP.LT.AND UP0, UPT, UR4, 0x1, UPT ;  /* 0x000000010400788c */ /* 0x000fe2000bf01270 */
[----:B------:R-:W-:Y:S01]  /*3530*/  UMOV UR22, 0x0 ;  /* 0x0000000000167882 */ /* 0x000fe20000000000 */
[----:B------:R-:W-:-:S02]  /*3540*/  UMOV UR23, 0x4118910 ;  /* 0x0411891000177882 */ /* 0x000fc40000000000 */
[----:B------:R-:W-:Y:S02]  /*3550*/  USEL UR9, UR4, 0x1, !UP0 ;  /* 0x0000000104097887 */ /* 0x000fe4000c000000 */
[----:B------:R-:W-:Y:S02]  /*3560*/  ULOP3.LUT UR10, UR10, 0x1000000, URZ, 0xfc, !UPT ;  /* 0x010000000a0a7892 */ /* 0x000fe4000f8efcff */
[----:B------:R-:W-:Y:S02]  /*3570*/  ULOP3.LUT UR11, UR11, 0x1000000, URZ, 0xfc, !UPT ;  /* 0x010000000b0b7892 */ /* 0x000fe4000f8efcff */
[----:B------:R-:W-:Y:S02]  /*3580*/  UIADD3 UR9, UPT, UPT, -UR9, URZ, URZ ;  /* 0x000000ff09097290 */ /* 0x000fe4000fffe1ff */
[----:B---3--:R-:W-:Y:S01]  /*3590*/  UISETP.GE.AND UP3, UPT, UR6, 0x1, UPT ;  /* 0x000000010600788c */ /* 0x008fe2000bf66270 */
[----:B------:R-:W-:Y:S01]  /*35a0*/  UMOV UR20, 0x0 ;  /* 0x0000000000147882 */ /* 0x000fe20000000000 */
[----:B------:R-:W-:Y:S01]  /*35b0*/  UMOV UR21, 0x4118910 ;  /* 0x0411891000157882 */ /* 0x000fe20000000000 */
[----:B------:R-:W-:Y:S01]  /*35c0*/  UMOV UR18, 0x0 ;  /* 0x0000000000127882 */ /* 0x000fe20000000000 */
[----:B------:R-:W-:Y:S01]  /*35d0*/  UMOV UR19, 0x4118910 ;  /* 0x0411891000137882 */ /* 0x000fe20000000000 */
[----:B-1----:R-:W-:-:S15]  /*35e0*/  R2UR UR16, R0 ;  /* 0x00000000001072ca */ /* 0x002fde00000e0000 */
.L_x_68:
[----:B------:R-:W-:Y:S02]  /*35f0*/  LEA R0, R10, UR5, 0x3 ;  /* 0x000000050a007c11 */ /* 0x000fe4000f8e18ff */
[----:B------:R-:W-:Y:S02]  /*3600*/  SHF.L.U32 R2, R9, 0x1f, RZ ;  /* 0x0000001f09027819 */ /* 0x000fe400000006ff */
[----:B------:R-:W-:Y:S01]  /*3610*/  PLOP3.LUT P0, PT, PT, PT, UP3, 0x80, 0x8 ;  /* 0x000000000008781c */ /* 0x000fe20003f0f038 */
[----:B------:R-:W-:Y:S01]  /*3620*/  VIADD R3, R0, 0x110 ;  /* 0x0000011000037836 */ /* 0x000fe20000000000 */
[----:B-1----:R-:W1:Y:S02]  /*3630*/  SYNCS.PHASECHK.TRANS64.TRYWAIT P1, [R0+URZ+0x100], R2 ;  /* 0x00010002000075a7 */ /* 0x002e6400080211ff */
[----:B-1-3--:R-:W-:Y:S09]  /*3640*/  @!P1 BRA `(.L_x_62) ;  /* 0x0000004000f09947 */ /* 0x00aff20003800000 */
.L_x_155:
[----:B------:R-:W-:Y:S01]  /*3650*/  LEA R4, R10, UR5, 0x4 ;  /* 0x000000050a047c11 */ /* 0x000fe2000f8e20ff */
[----:B------:R-:W-:Y:S01]  /*3660*/  @UP3 ULEA UR6, UR14, UR5, 0x3 ;  /* 0x000000050e063291 */ /* 0x000fe2000f8e18ff */
[----:B------:R-:W-:Y:S01]  /*3670*/  PLOP3.LUT P2, PT, PT, PT, PT, 0x80, 0x8 ;  /* 0x000000000008781c */ /* 0x000fe20003f4f070 */
[----:B------:R-:W-:Y:S01]  /*3680*/  ULEA UR7, UR15, UR5, 0x3 ;  /* 0x000000050f077291 */ /* 0x000fe2000f8e18ff */
[----:B------:R-:W-:Y:S02]  /*3690*/  PRMT R3, RZ, 0x654, R3 ;  /* 0x00000654ff037816 */ /* 0x000fe40000000003 */
[----:B------:R-:W2:Y:S01]  /*36a0*/  LDS.128 R4, [R4+0x190] ;  /* 0x0001900004047984 */ /* 0x000ea20000000c00 */
[----:B-1----:R-:W-:Y:S02]  /*36b0*/  @P0 SHF.L.U32 R2, R8, 0x1f, RZ ;  /* 0x0000001f08020819 */ /* 0x002fe400000006ff */
[----:B------:R-:W-:Y:S01]  /*36c0*/  SHF.L.U32 R0, R11, 0x1f, RZ ;  /* 0x0000001f0b007819 */ /* 0x000fe200000006ff */
[----:B------:R-:W-:Y:S01]  /*36d0*/  @!PT LDS RZ, [RZ] ;  /* 0x00000000fffff984 */ /* 0x000fe20000000800 */
[----:B------:R-:W-:Y:S01]  /*36e0*/  @!PT LDS RZ, [RZ] ;  /* 0x00000000fffff984 */ /* 0x000fe20000000800 */
[----:B------:R-:W-:Y:S01]  /*36f0*/  @!PT LDS RZ, [RZ] ;  /* 0x00000000fffff984 */ /* 0x000fe20000000800 */
[----:B------:R-:W-:Y:S01]  /*3700*/  @!PT LDS RZ, [RZ] ;  /* 0x00000000fffff984 */ /* 0x000fe20000000800 */
[----:B------:R1:W-:Y:S06]  /*3710*/  MEMBAR.ALL.CTA ;  /* 0x0000000000007992 */ /* 0x0003ec0000008000 */
[----:B-1----:R-:W1:Y:S02]  /*3720*/  FENCE.VIEW.ASYNC.S ;  /* 0x00000000000073c6 */ /* 0x002e640000000000 */
[----:B-1----:R1:W-:Y:S01]  /*3730*/  SYNCS.ARRIVE.TRANS64.RED.A1T0 RZ, [R3+URZ], RZ ;  /* 0x000000ff03ff79a7 */ /* 0x0023e200081004ff */
[----:B------:R1:W3:Y:S01]  /*3740*/  @P0 SYNCS.PHASECHK.TRANS64.TRYWAIT P2, [UR6], R2 ;  /* 0x00000002ff0005a7 */ /* 0x0002e20008041106 */
[----:B------:R-:W-:Y:S01]  /*3750*/  ULEA.HI UR6, UR15, UR15, URZ, 0x1 ;  /* 0x0000000f0f067291 */ /* 0x000fe2000f8f08ff */
[----:B--2---:R-:W-:-:S03]  /*3760*/  LOP3.LUT P1, RZ, R6, 0x1, RZ, 0xc0, !PT ;  /* 0x0000000106ff7812 */ /* 0x004fc6000782c0ff */
[----:B------:R-:W-:Y:S02]  /*3770*/  USHF.L.U32 UR8, UR6, 0x5, URZ ;  /* 0x0000000506087899 */ /* 0x000fe400080006ff */
[----:B------:R-:W-:Y:S02]  /*3780*/  ULOP3.LUT UR6, UR6, 0xffe, URZ, 0xc0, !UPT ;  /* 0x00000ffe06067892 */ /* 0x000fe4000f8ec0ff */
[----:B------:R-:W-:Y:S02]  /*3790*/  ULOP3.LUT UR8, UR8, 0xffffffc0, URZ, 0xc0, !UPT ;  /* 0xffffffc008087892 */ /* 0x000fe4000f8ec0ff */
[----:B------:R-:W-:Y:S02]  /*37a0*/  UIADD3 UR6, UPT, UPT, -UR6, UR15, URZ ;  /* 0x0000000f06067290 */ /* 0x000fe4000fffe1ff */
[----:B------:R-:W-:Y:S01]  /*37b0*/  UIADD3 UR8, UPT, UPT, UR16, UR8, URZ ;  /* 0x0000000810087290 */ /* 0x000fe2000fffe0ff */
[----:B------:R-:W2:Y:S03]  /*37c0*/  SYNCS.PHASECHK.TRANS64.TRYWAIT P0, [UR7+0x140], R0 ;  /* 0x00014000ff0075a7 */ /* 0x000ea60008001107 */
[----:B------:R-:W-:Y:S01]  /*37d0*/  ULEA UR8, UR6, UR8, 0x14 ;  /* 0x0000000806087291 */ /* 0x000fe2000f8ea0ff */
[----:B-123--:R-:W-:Y:S11]  /*37e0*/  @!P0 BRA `(.L_x_63) ;  /* 0x00000040009c8947 */ /* 0x00eff60003800000 */
.L_x_157:
[----:B------:R-:W-:Y:S01]  /*37f0*/  IADD3 R10, PT, PT, R10, 0x1, RZ ;  /* 0x000000010a0a7810 */ /* 0x000fe20007ffe0ff */
[----:B------:R-:W-:Y:S06]  /*3800*/  BRA.U !UP3, `(.L_x_64) ;  /* 0x000000010bc07547 */ /* 0x000fec000b800000 */
[----:B------:R-:W-:Y:S01]  /*3810*/  UPLOP3.LUT UP4, UPT, UPT, UPT, UPT, 0x40, 0x4 ;  /* 0x000000000004789c */ /* 0x000fe20003f8e870 */
[----:B------:R-:W-:Y:S01]  /*3820*/  UMOV UR13, UR9 ;  /* 0x00000009000d7c82 */ /* 0x000fe20008000000 */
[----:B------:R-:W-:Y:S01]  /*3830*/  UMOV UR12, UR4 ;  /* 0x00000004000c7c82 */ /* 0x000fe20008000000 */
[----:B------:R-:W-:-:S08]  /*3840*/  UMOV UR17, UR14 ;  /* 0x0000000e00117c82 */ /* 0x000fd00008000000 */
.L_x_67:
[----:B------:R-:W-:Y:S02]  /*3850*/  UIADD3 UR13, UPT, UPT, UR13, 0x1, URZ ;  /* 0x000000010d0d7890 */ /* 0x000fe4000fffe0ff */
[----:B--2---:R-:W-:Y:S02]  /*3860*/  ULEA UR6, UR17, UR5, 0x3 ;  /* 0x0000000511067291 */ /* 0x004fe4000f8e18ff */
[----:B------:R-:W-:Y:S01]  /*3870*/  UISETP.NE.AND UP0, UPT, UR13, URZ, UPT ;  /* 0x000000ff0d00728c */ /* 0x000fe2000bf05270 */
[----:B---3--:R-:W-:Y:S10]  /*3880*/  @P2 BRA `(.L_x_65) ;  /* 0x00000000000c2947 */ /* 0x008ff40003800000 */
[----:B-1----:R-:W-:Y:S04]  /*3890*/  SHF.L.U32 R2, R8, 0x1f, RZ ;  /* 0x0000001f08027819 */ /* 0x002fe800000006ff */
[----:B------:R-:W1:Y:S02]  /*38a0*/  SYNCS.PHASECHK.TRANS64.TRYWAIT P0, [UR6], R2 ;  /* 0x00000002ff0075a7 */ /* 0x000e640008001106 */
[----:B-1----:R-:W-:Y:S05]  /*38b0*/  @!P0 BRA `(.L_x_66) ;  /* 0x0000004000808947 */ /* 0x002fea0003800000 */
.L_x_65:
[----:B------:R-:W-:Y:S01]  /*38c0*/  UISETP.NE.AND UP1, UPT, UR12, 0x1, UPT ;  /* 0x000000010c00788c */ /* 0x000fe2000bf25270 */
[----:B------:R-:W-:Y:S01]  /*38d0*/  PLOP3.LUT P2, PT, PT, PT, PT, 0x80, 0x8 ;  /* 0x000000000008781c */ /* 0x000fe20003f4f070 */
[----:B------:R-:W-:Y:S02]  /*38e0*/  UIADD3 UR14, UPT, UPT, UR17, 0x1, URZ ;  /* 0x00000001110e7890 */ /* 0x000fe4000fffe0ff */
[----:B------:R-:W-:Y:S02]  /*38f0*/  ULEA UR28, UR17, UR11, 0x9 ;  /* 0x0000000b111c7291 */ /* 0x000fe4000f8e48ff */
[----:B------:R-:W-:Y:S01]  /*3900*/  UISETP.NE.AND UP2, UPT, UR14, 0xc, UPT ;  /* 0x0000000c0e00788c */ /* 0x000fe2000bf45270 */
[----:B------:R-:W-:Y:S01]  /*3910*/  PLOP3.LUT P0, PT, PT, PT, UP1, 0x80, 0x8 ;  /* 0x000000000008781c */ /* 0x000fe20003f0f018 */
[----:B------:R-:W-:Y:S02]  /*3920*/  UIADD3 UR40, UPT, UPT, UR28, 0x40, URZ ;  /* 0x000000401c287890 */ /* 0x000fe4000fffe0ff */
[----:B------:R-:W-:Y:S02]  /*3930*/  USEL UR27, URZ, 0x1, UP2 ;  /* 0x00000001ff1b7887 */ /* 0x000fe40009000000 */
[----:B------:R-:W-:Y:S02]  /*3940*/  USEL UR14, UR14, URZ, UP2 ;  /* 0x000000ff0e0e7287 */ /* 0x000fe40009000000 */
[----:B------:R-:W-:Y:S02]  /*3950*/  UIADD3 UR36, UPT, UPT, UR28, 0x80, URZ ;  /* 0x000000801c247890 */ /* 0x000fe4000fffe0ff */
[----:B------:R-:W-:Y:S01]  /*3960*/  @UP1 ULEA UR26, UR14, UR5, 0x3 ;  /* 0x000000050e1a1291 */ /* 0x000fe2000f8e18ff */
[----:B------:R-:W-:Y:S01]  /*3970*/  LOP3.LUT R8, R8, UR27, RZ, 0x3c, !PT ;  /* 0x0000001b08087c12 */ /* 0x000fe2000f8e3cff */
[----:B------:R-:W-:Y:S02]  /*3980*/  UIADD3 UR32, UPT, UPT, UR28, 0xc0, URZ ;  /* 0x000000c01c207890 */ /* 0x000fe4000fffe0ff */
[----:B------:R-:W-:Y:S01]  /*3990*/  UIADD3 UR6, UPT, UPT, UR6, 0x60, URZ ;  /* 0x0000006006067890 */ /* 0x000fe2000fffe0ff */
[----:B-1----:R-:W-:Y:S01]  /*39a0*/  @P0 SHF.L.U32 R0, R8, 0x1f, RZ ;  /* 0x0000001f08000819 */ /* 0x002fe200000006ff */
[----:B------:R-:W-:Y:S01]  /*39b0*/  UIADD3 UR12, UPT, UPT, UR12, -0x1, URZ ;  /* 0xffffffff0c0c7890 */ /* 0x000fe2000fffe0ff */
[----:B------:R-:W-:Y:S02]  /*39c0*/  UMOV UR29, 0x20004020 ;  /* 0x20004020001d7882 */ /* 0x000fe40000000000 */
[----:B------:R2:W3:Y:S01]  /*39d0*/  @P0 SYNCS.PHASECHK.TRANS64.TRYWAIT P2, [UR26], R0 ;  /* 0x00000000ff0005a7 */ /* 0x0004e2000804111a */
[----:B------:R-:W-:Y:S01]  /*39e0*/  ULEA UR26, UR17, UR10, 0x9 ;  /* 0x0000000a111a7291 */ /* 0x000fe2000f8e48ff */
[----:B------:R-:W-:Y:S01]  /*39f0*/  UMOV UR27, 0x20004020 ;  /* 0x20004020001b7882 */ /* 0x000fe20000000000 */
[----:B------:R-:W-:Y:S02]  /*3a00*/  UMOV UR41, 0x20004020 ;  /* 0x2000402000297882 */ /* 0x000fe40000000000 */
[----:B------:R-:W-:Y:S02]  /*3a10*/  UIADD3 UR38, UPT, UPT, UR26, 0x40, URZ ;  /* 0x000000401a267890 */ /* 0x000fe4000fffe0ff */
[----:B------:R-:W-:Y:S02]  /*3a20*/  UIADD3 UR34, UPT, UPT, UR26, 0x80, URZ ;  /* 0x000000801a227890 */ /* 0x000fe4000fffe0ff */
[----:B------:R-:W-:Y:S01]  /*3a30*/  UIADD3 UR30, UPT, UPT, UR26, 0xc0, URZ ;  /* 0x000000c01a1e7890 */ /* 0x000fe2000fffe0ff */
[----:B------:R2:W-:Y:S01]  /*3a40*/  UTCHMMA gdesc[UR26], gdesc[UR28], tmem[UR8], tmem[UR24], idesc[UR25], UP4 ;  /* 0x00ff181c1a0075ea */ /* 0x0005e2000a000008 */
[----:B------:R-:W-:Y:S01]  /*3a50*/  UPLOP3.LUT UP4, UPT, UPT, UPT, UPT, 0x80, 0x8 ;  /* 0x000000000008789c */ /* 0x000fe20003f8f070 */
[----:B------:R-:W-:Y:S01]  /*3a60*/  UMOV UR39, 0x20004020 ;  /* 0x2000402000277882 */ /* 0x000fe20000000000 */
[----:B------:R-:W-:Y:S01]  /*3a70*/  UMOV UR37, 0x20004020 ;  /* 0x2000402000257882 */ /* 0x000fe20000000000 */
[----:B------:R2:W-:Y:S01]  /*3a80*/  UTCHMMA gdesc[UR38], gdesc[UR40], tmem[UR8], tmem[UR22], idesc[UR23], UPT ;  /* 0x00ff1628260075ea */ /* 0x0005e2000b800008 */
[----:B------:R-:W-:Y:S01]  /*3a90*/  UMOV UR35, 0x20004020 ;  /* 0x2000402000237882 */ /* 0x000fe20000000000 */
[----:B------:R-:W-:Y:S01]  /*3aa0*/  UMOV UR33, 0x20004020 ;  /* 0x2000402000217882 */ /* 0x000fe20000000000 */
[----:B------:R-:W-:Y:S01]  /*3ab0*/  UMOV UR31, 0x20004020 ;  /* 0x20004020001f7882 */ /* 0x000fe20000000000 */
[----:B------:R2:W-:Y:S01]  /*3ac0*/  UTCHMMA gdesc[UR34], gdesc[UR36], tmem[UR8], tmem[UR20], idesc[UR21], UPT ;  /* 0x00ff1424220075ea */ /* 0x0005e2000b800008 */
[----:B------:R2:W-:Y:S01]  /*3ad0*/  UTCHMMA gdesc[UR30], gdesc[UR32], tmem[UR8], tmem[UR18], idesc[UR19], UPT ;  /* 0x00ff12201e0075ea */ /* 0x0005e2000b800008 */
[----:B------:R2:W-:Y:S01]  /*3ae0*/  UTCBAR [UR6], URZ ;  /* 0x000000ff060073e9 */ /* 0x0005e200080000ff */
[----:B------:R-:W-:Y:S01]  /*3af0*/  UMOV UR17, UR14 ;  /* 0x0000000e00117c82 */ /* 0x000fe20008000000 */
[----:B------:R-:W-:Y:S05]  /*3b00*/  BRA.U UP0, `(.L_x_67) ;  /* 0xfffffffd00507547 */ /* 0x000fea000b83ffff */
.L_x_64:
[----:B------:R-:W-:Y:S01]  /*3b10*/  UIADD3 UR15, UPT, UPT, UR15, 0x1, URZ ;  /* 0x000000010f0f7890 */ /* 0x000fe2000fffe0ff */
[C---:B------:R-:W-:Y:S01]  /*3b20*/  ISETP.NE.AND P0, PT, R10.reuse, 0x2, PT ;  /* 0x000000020a00780c */ /* 0x040fe20003f05270 */
[----:B------:R-:W-:Y:S02]  /*3b30*/  UIADD3 UR7, UPT, UPT, UR7, 0x120, URZ ;  /* 0x0000012007077890 */ /* 0x000fe4000fffe0ff */
[----:B------:R-:W-:Y:S01]  /*3b40*/  UISETP.NE.AND UP0, UPT, UR15, 0x4, UPT ;  /* 0x000000040f00788c */ /* 0x000fe2000bf05270 */
[----:B-12---:R-:W-:Y:S02]  /*3b50*/  SEL R0, RZ, 0x1, P0 ;  /* 0x00000001ff007807 */ /* 0x006fe40000000000 */
[----:B------:R-:W-:Y:S01]  /*3b60*/  SEL R10, R10, RZ, P0 ;  /* 0x000000ff0a0a7207 */ /* 0x000fe20000000000 */
[----:B------:R-:W-:Y:S01]  /*3b70*/  USEL UR6, URZ, 0x1, UP0 ;  /* 0x00000001ff067887 */ /* 0x000fe20008000000 */
[----:B------:R-:W-:Y:S01]  /*3b80*/  LOP3.LUT R9, R9, R0, RZ, 0x3c, !PT ;  /* 0x0000000009097212 */ /* 0x000fe200078e3cff */
[----:B------:R-:W-:Y:S01]  /*3b90*/  USEL UR15, UR15, URZ, UP0 ;  /* 0x000000ff0f0f7287 */ /* 0x000fe20008000000 */
[----:B------:R1:W-:Y:S03]  /*3ba0*/  UTCBAR [UR7], URZ ;  /* 0x000000ff070073e9 */ /* 0x0003e600080000ff */
[----:B------:R-:W-:Y:S01]  /*3bb0*/  LOP3.LUT R11, R11, UR6, RZ, 0x3c, !PT ;  /* 0x000000060b0b7c12 */ /* 0x000fe2000f8e3cff */
[----:B------:R-:W-:Y:S07]  /*3bc0*/  @P1 BRA `(.L_x_68) ;  /* 0xfffffff800881947 */ /* 0x000fee000383ffff */
[----:B------:R-:W2:Y:S01]  /*3bd0*/  S2UR UR4, SR_CgaCtaId ;  /* 0x00000000000479c3 */ /* 0x000ea20000008800 */
[----:B------:R-:W-:Y:S01]  /*3be0*/  ELECT P0, URZ, PT ;  /* 0x0000000000ff782f */ /* 0x000fe20003800000 */
[----:B------:R-:W-:Y:S01]  /*3bf0*/  IMAD.MOV.U32 R0, RZ, RZ, 0x1 ;  /* 0x00000001ff007424 */ /* 0x000fe200078e00ff */
[----:B------:R-:W-:Y:S01]  /*3c00*/  UIADD3 UR5, UPT, UPT, UR5, 0x140, URZ ;  /* 0x0000014005057890 */ /* 0x000fe2000fffe0ff */
[----:B------:R-:W-:Y:S01]  /*3c10*/  SHF.L.U32 R2, R11, 0x1f, RZ ;  /* 0x0000001f0b027819 */ /* 0x000fe200000006ff */
[----:B------:R-:W-:-:S03]  /*3c20*/  UMOV UR6, 0x40 ;  /* 0x0000004000067882 */ /* 0x000fc60000000000 */
[----:B------:R-:W-:Y:S01]  /*3c30*/  UVIRTCOUNT.DEALLOC.SMPOOL 0x80 ;  /* 0x000000800000784c */ /* 0x000fe20000000000 */
[----:B--2---:R-:W-:Y:S02]  /*3c40*/  ULEA UR4, UR4, UR6, 0x18 ;  /* 0x0000000604047291 */ /* 0x004fe4000f8ec0ff */
[----:B------:R-:W-:-:S07]  /*3c50*/  ULEA UR6, UR15, UR5, 0x3 ;  /* 0x000000050f067291 */ /* 0x000fce000f8e18ff */
[----:B------:R2:W-:Y:S02]  /*3c60*/  @P0 STS.U8 [UR4+0x1c], R0 ;  /* 0x00001c00ff000988 */ /* 0x0005e40008000004 */
[----:B------:R-:W4:Y:S02]  /*3c70*/  SYNCS.PHASECHK.TRANS64.TRYWAIT P0, [UR6], R2 ;  /* 0x00000002ff0075a7 */ /* 0x000f240008001106 */
[----:B--2-4-:R-:W-:Y:S05]  /*3c80*/  @!P0 BRA `(.L_x_69) ;  /* 0x0000003c00a48947 */ /* 0x014fea0003800000 */
.L_x_160:
[----:B-1----:R-:W-:-:S04]  /*3c90*/  UIADD3 UR7, UPT, UPT, UR15, 0x1, URZ ;  /* 0x000000010f077890 */ /* 0x002fc8000fffe0ff */
[----:B------:R-:W-:-:S04]  /*3ca0*/  UISETP.NE.AND UP0, UPT, UR7, 0x4, UPT ;  /* 0x000000040700788c */ /* 0x000fc8000bf05270 */
[----:B------:R-:W-:Y:S02]  /*3cb0*/  USEL UR8, URZ, 0x1, UP0 ;  /* 0x00000001ff087887 */ /* 0x000fe40008000000 */
[----:B------:R-:W-:-:S04]  /*3cc0*/  USEL UR7, UR7, URZ, UP0 ;  /* 0x000000ff07077287 */ /* 0x000fc80008000000 */
[----:B------:R-:W-:Y:S01]  /*3cd0*/  ULEA UR6, UR7, UR5, 0x3 ;  /* 0x0000000507067291 */ /* 0x000fe2000f8e18ff */
[----:B--2---:R-:W-:-:S04]  /*3ce0*/  LOP3.LUT R2, R11, UR8, RZ, 0x3c, !PT ;  /* 0x000000080b027c12 */ /* 0x004fc8000f8e3cff */
[----:B------:R-:W-:-:S04]  /*3cf0*/  SHF.L.U32 R3, R2, 0x1f, RZ ;  /* 0x0000001f02037819 */ /* 0x000fc800000006ff */
[----:B------:R-:W1:Y:S02]  /*3d00*/  SYNCS.PHASECHK.TRANS64.TRYWAIT P0, [UR6], R3 ;  /* 0x00000003ff0075a7 */ /* 0x000e640008001106 */
[----:B-1----:R-:W-:Y:S05]  /*3d10*/  @!P0 BRA `(.L_x_70) ;  /* 0x0000003c00988947 */ /* 0x002fea0003800000 */
.L_x_162:
        /* <DEDUP_REMOVED lines=9> */
.L_x_164:
[----:B------:R-:W-:-:S04]  /*3db0*/  UIADD3 UR7, UPT, UPT, UR7, 0x1, URZ ;  /* 0x0000000107077890 */ /* 0x000fc8000fffe0ff */
[----:B------:R-:W-:-:S04]  /*3dc0*/  UISETP.NE.AND UP0, UPT, UR7, 0x4, UPT ;  /* 0x000000040700788c */ /* 0x000fc8000bf05270 */
[----:B------:R-:W-:Y:S02]  /*3dd0*/  USEL UR6, URZ, 0x1, UP0 ;  /* 0x00000001ff067887 */ /* 0x000fe40008000000 */
[----:B------:R-:W-:-:S04]  /*3de0*/  USEL UR7, UR7, URZ, UP0 ;  /* 0x000000ff07077287 */ /* 0x000fc80008000000 */
[----:B------:R-:W-:Y:S01]  /*3df0*/  ULEA UR7, UR7, UR5, 0x3 ;  /* 0x0000000507077291 */ /* 0x000fe2000f8e18ff */
[----:B------:R-:W-:-:S04]  /*3e00*/  LOP3.LUT R2, R2, UR6, RZ, 0x3c, !PT ;  /* 0x0000000602027c12 */ /* 0x000fc8000f8e3cff */
[----:B------:R-:W-:-:S04]  /*3e10*/  SHF.L.U32 R2, R2, 0x1f, RZ ;  /* 0x0000001f02027819 */ /* 0x000fc800000006ff */
[----:B------:R-:W2:Y:S02]  /*3e20*/  SYNCS.PHASECHK.TRANS64.TRYWAIT P0, [UR7], R2 ;  /* 0x00000002ff0075a7 */ /* 0x000ea40008001107 */
[----:B--2---:R-:W-:Y:S05]  /*3e30*/  @!P0 BRA `(.L_x_72) ;  /* 0x0000003c00808947 */ /* 0x004fea0003800000 */
.L_x_166:
[----:B------:R-:W-:Y:S01]  /*3e40*/  NOP ;  /* 0x0000000000007918 */ /* 0x000fe20000000000 */
[----:B-1----:R-:W1:Y:S01]  /*3e50*/  LDS R0, [UR4+0x14] ;  /* 0x00001404ff007984 */ /* 0x002e620008000800 */
[----:B------:R-:W-:Y:S01]  /*3e60*/  ULOP3.LUT UR6, UR16, 0xffff, URZ, 0xc0, !UPT ;  /* 0x0000ffff10067892 */ /* 0x000fe2000f8ec0ff */
[----:B------:R-:W-:Y:S01]  /*3e70*/  UMOV UR8, 0xffff ;  /* 0x0000ffff00087882 */ /* 0x000fe20000000000 */
[----:B------:R-:W-:Y:S02]  /*3e80*/  UMOV UR5, 0x1 ;  /* 0x0000000100057882 */ /* 0x000fe40000000000 */
[----:B------:R-:W-:-:S04]  /*3e90*/  USHF.R.U32.HI UR6, URZ, 0x5, UR6 ;  /* 0x00000005ff067899 */ /* 0x000fc80008011606 */
[----:B------:R-:W-:Y:S02]  /*3ea0*/  USHF.L.U32 UR8, UR8, UR6, URZ ;  /* 0x0000000608087299 */ /* 0x000fe400080006ff */
[----:B------:R-:W-:-:S04]  /*3eb0*/  USHF.L.U32 UR5, UR5, UR6, URZ ;  /* 0x0000000605057299 */ /* 0x000fc800080006ff */
[----:B-1----:R-:W-:-:S04]  /*3ec0*/  LOP3.LUT R0, R0, UR8, RZ, 0xc0, !PT ;  /* 0x0000000800007c12 */ /* 0x002fc8000f8ec0ff */
[----:B------:R-:W-:-:S13]  /*3ed0*/  ISETP.NE.AND P0, PT, R0, UR8, PT ;  /* 0x0000000800007c0c */ /* 0x000fda000bf05270 */
[----:B------:R-:W-:Y:S05]  /*3ee0*/  @P0 BRA `(.L_x_73) ;  /* 0x0000000000580947 */ /* 0x000fea0003800000 */
[----:B------:R-:W1:Y:S02]  /*3ef0*/  LDS R0, [UR4+0x18] ;  /* 0x00001804ff007984 */ /* 0x000e640008000800 */
[----:B-1----:R-:W-:-:S04]  /*3f00*/  LOP3.LUT R0, R0, UR5, RZ, 0xc0, !PT ;  /* 0x0000000500007c12 */ /* 0x002fc8000f8ec0ff */
[----:B------:R-:W-:-:S13]  /*3f10*/  ISETP.NE.AND P0, PT, R0, UR5, PT ;  /* 0x0000000500007c0c */ /* 0x000fda000bf05270 */
[----:B------:R-:W-:Y:S05]  /*3f20*/  @P0 BRA `(.L_x_74) ;  /* 0x00000000003c0947 */ /* 0x000fea0003800000 */
[----:B------:R-:W1:Y:S01]  /*3f30*/  S2R R2, SR_LANEID ;  /* 0x0000000000027919 */ /* 0x000e620000000000 */
[----:B------:R-:W-:Y:S01]  /*3f40*/  ULOP3.LUT UR8, URZ, UR8, URZ, 0x33, !UPT ;  /* 0x00000008ff087292 */ /* 0x000fe2000f8e33ff */
[----:B------:R-:W-:Y:S02]  /*3f50*/  VOTEU.ANY UR7, UPT, PT ;  /* 0x0000000000077886 */ /* 0x000fe400038e0100 */
[----:B------:R-:W-:-:S03]  /*3f60*/  UFLO.U32 UR7, UR7 ;  /* 0x00000007000772bd */ /* 0x000fc600080e0000 */
[----:B------:R-:W-:-:S04]  /*3f70*/  IMAD.U32 R0, RZ, RZ, UR8 ;  /* 0x00000008ff007e24 */ /* 0x000fc8000f8e00ff */
[----:B------:R2:W4:Y:S02]  /*3f80*/  REDUX UR6, R0 ;  /* 0x00000000000673c4 */ /* 0x0005240000000000 */
[----:B------:R1:W-:Y:S02]  /*3f90*/  UTCATOMSWS.AND URZ, UR8 ;  /* 0x0000000800ff79e3 */ /* 0x0003e40008000000 */
[----:B-1----:R-:W-:Y:S02]  /*3fa0*/  ISETP.EQ.U32.AND P0, PT, R2, UR7, PT ;  /* 0x0000000702007c0c */ /* 0x002fe4000bf02070 */
[----:B--2---:R-:W-:Y:S02]  /*3fb0*/  LOP3.LUT R0, RZ, UR5, RZ, 0x33, !PT ;  /* 0x00000005ff007c12 */ /* 0x004fe4000f8e33ff */
[----:B----4-:R-:W-:Y:S02]  /*3fc0*/  MOV R2, UR6 ;  /* 0x0000000600027c02 */ /* 0x010fe40008000f00 */
[----:B------:R-:W1:Y:S07]  /*3fd0*/  REDUX UR5, R0 ;  /* 0x00000000000573c4 */ /* 0x000e6e0000000000 */
[----:B------:R2:W-:Y:S01]  /*3fe0*/  @P0 ATOMS.AND RZ, [UR4+0x14], R2 ;  /* 0x00001402ffff098c */ /* 0x0005e2000a800004 */
[----:B-1----:R-:W-:-:S05]  /*3ff0*/  IMAD.U32 R0, RZ, RZ, UR5 ;  /* 0x00000005ff007e24 */ /* 0x002fca000f8e00ff */
[----:B------:R2:W-:Y:S01]  /*4000*/  @P0 ATOMS.AND RZ, [UR4+0x18], R0 ;  /* 0x00001800ffff098c */ /* 0x0005e2000a800004 */
[----:B------:R-:W-:Y:S05]  /*4010*/  BRA `(.L_x_75) ;  /* 0x0000000000147947 */ /* 0x000fea0003800000 */
.L_x_74:
[----:B------:R-:W-:Y:S02]  /*4020*/  MOV R2, 0x4040 ;  /* 0x0000404000027802 */ /* 0x000fe40000000f00 */
[----:B---3-5:R-:W-:Y:S05]  /*4030*/  CALL.REL.NOINC `($__internal_0_$__cuda_sm10x_tcgen05_guardrail_trap_col_being_dealloced_not_returned_by_alloc) ;  /* 0x0000003c00f47944 */ /* 0x028fea0003c00000 */
[----:B------:R-:W-:Y:S05]  /*4040*/  BRA `(.L_x_75) ;  /* 0x0000000000087947 */ /* 0x000fea0003800000 */
.L_x_73:
[----:B------:R-:W-:Y:S02]  /*4050*/  MOV R2, 0x4070 ;  /* 0x0000407000027802 */ /* 0x000fe40000000f00 */
[----:B---3-5:R-:W-:Y:S05]  /*4060*/  CALL.REL.NOINC `($__internal_2_$__cuda_sm10x_tcgen05_guardrail_trap_unallocated_columns_being_dealloced) ;  /* 0x0000004000007944 */ /* 0x028fea0003c00000 */
.L_x_75:
[----:B------:R-:W-:Y:S01]  /*4070*/  NOP ;  /* 0x0000000000007918 */ /* 0x000fe20000000000 */
[----:B------:R-:W-:Y:S05]  /*4080*/  EXIT ;  /* 0x000000000000794d */ /* 0x000fea0003800000 */
.L_x_57:
[----:B------:R-:W-:-:S09]  /*4090*/  UISETP.NE.OR UP2, UPT, UR8, 0x3, !UP2 ;  /* 0x000000030800788c */ /* 0x000fd2000d745670 */
[----:B------:R-:W-:Y:S05]  /*40a0*/  BRA.U UP2, `(.L_x_76) ;  /* 0x0000000d02ac7547 */ /* 0x000fea000b800000 */
[----:B------:R-:W1:Y:S01]  /*40b0*/  LDC R0, c[0x0][0xb30] ;  /* 0x0002cc00ff007b82 */ /* 0x000e620000000800 */
[----:B------:R-:W2:Y:S01]  /*40c0*/  LDCU.64 UR8, c[0x0][0x888] ;  /* 0x00011100ff0877ac */ /* 0x000ea20008000a00 */
[----:B------:R-:W-:Y:S01]  /*40d0*/  IMAD.MOV.U32 R32, RZ, RZ, 0x1 ;  /* 0x00000001ff207424 */ /* 0x000fe200078e00ff */
[----:B------:R-:W-:Y:S01]  /*40e0*/  CS2R R28, SRZ ;  /* 0x00000000001c7805 */ /* 0x000fe2000001ff00 */
[----:B------:R-:W-:Y:S01]  /*40f0*/  IMAD.MOV.U32 R25, RZ, RZ, 0x2000 ;  /* 0x00002000ff197424 */ /* 0x000fe200078e00ff */
[----:B------:R-:W4:Y:S03]  /*4100*/  LDCU.64 UR4, c[0x0][0x890] ;  /* 0x00011200ff0477ac */ /* 0x000f260008000a00 */
[----:B------:R-:W3:Y:S01]  /*4110*/  LDC R24, c[0x0][0x370] ;  /* 0x0000dc00ff187b82 */ /* 0x000ee20000000800 */
[----:B------:R-:W-:Y:S01]  /*4120*/  UMOV UR7, 0x400 ;  /* 0x0000040000077882 */ /* 0x000fe20000000000 */
[----:B------:R-:W-:-:S02]  /*4130*/  UPLOP3.LUT UP1, UPT, UPT, UPT, UPT, 0x40, 0x4 ;  /* 0x000000000004789c */ /* 0x000fc40003f2e870 */
[----:B------:R-:W-:Y:S01]  /*4140*/  ULEA UR7, UR37, UR7, 0x18 ;  /* 0x0000000725077291 */ /* 0x000fe2000f8ec0ff */
[----:B------:R-:W-:-:S03]  /*4150*/  UMOV UR13, URZ ;  /* 0x000000ff000d7c82 */ /* 0x000fc60008000000 */
[----:B------:R-:W3:Y:S01]  /*4160*/  LDC R3, c[0x0][0xb0c] ;  /* 0x0002c300ff037b82 */ /* 0x000ee20000000800 */
[----:B--2---:R-:W-:Y:S02]  /*4170*/  UISETP.NE.U32.AND UP3, UPT, UR8, URZ, UPT ;  /* 0x000000ff0800728c */ /* 0x004fe4000bf65070 */
[----:B----4-:R-:W-:-:S05]  /*4180*/  UISETP.NE.U32.AND UP4, UPT, UR4, URZ, UPT ;  /* 0x000000ff0400728c */ /* 0x010fca000bf85070 */
[----:B------:R-:W2:Y:S01]  /*4190*/  LDC R18, c[0x0][0xb20] ;  /* 0x0002c800ff127b82 */ /* 0x000ea20000000800 */
[----:B-1----:R-:W-:Y:S01]  /*41a0*/  ISETP.NE.AND P1, PT, R0, 0x1, PT ;  /* 0x000000010000780c */ /* 0x002fe20003f25270 */
[----:B------:R-:W-:Y:S02]  /*41b0*/  UISETP.NE.AND.EX UP3, UPT, UR9, URZ, UPT, UP3 ;  /* 0x000000ff0900728c */ /* 0x000fe4000bf65330 */
[----:B------:R-:W-:-:S04]  /*41c0*/  UISETP.NE.AND.EX UP4, UPT, UR5, URZ, UPT, UP4 ;  /* 0x000000ff0500728c */ /* 0x000fc8000bf85340 */
[----:B------:R-:W1:Y:S08]  /*41d0*/  LDC.64 R30, c[0x0][0x348] ;  /* 0x0000d200ff1e7b82 */ /* 0x000e700000000a00 */
[----:B------:R-:W4:Y:S08]  /*41e0*/  LDC.64 R16, c[0x0][0xb10] ;  /* 0x0002c400ff107b82 */ /* 0x000f300000000a00 */
[----:B------:R-:W1:Y:S08]  /*41f0*/  LDC.64 R6, c[0x0][0xb18] ;  /* 0x0002c600ff067b82 */ /* 0x000e700000000a00 */
[----:B------:R-:W1:Y:S08]  /*4200*/  LDC.64 R4, c[0x0][0xb28] ;  /* 0x0002ca00ff047b82 */ /* 0x000e700000000a00 */
[----:B--23--:R-:W1:Y:S02]  /*4210*/  LDC R19, c[0x0][0x374] ;  /* 0x0000dd00ff137b82 */ /* 0x00ce640000000800 */
.L_x_85:
[C---:B------:R-:W-:Y:S02]  /*4220*/  LEA R0, R29.reuse, UR7, 0x3 ;  /* 0x000000071d007c11 */ /* 0x040fe4000f8e18ff */
[----:B------:R-:W-:Y:S02]  /*4230*/  SHF.L.U32 R2, R28, 0x1f, RZ ;  /* 0x0000001f1c027819 */ /* 0x000fe400000006ff */
[----:B------:R-:W-:Y:S02]  /*4240*/  LEA R20, R29, UR7, 0x4 ;  /* 0x000000071d147c11 */ /* 0x000fe4000f8e20ff */
[----:B--2---:R-:W2:Y:S02]  /*4250*/  SYNCS.PHASECHK.TRANS64.TRYWAIT P0, [R0+URZ+0x100], R2 ;  /* 0x00010002000075a7 */ /* 0x004ea400080011ff */
[----:B--2---:R-:W-:Y:S05]  /*4260*/  @!P0 BRA `(.L_x_77) ;  /* 0x00000038008c8947 */ /* 0x004fea0003800000 */
.L_x_167:
[----:B------:R-:W-:Y:S01]  /*4270*/  ISETP.GE.AND P0, PT, R26, 0x1, PT ;  /* 0x000000011a00780c */ /* 0x000fe20003f06270 */
[----:B------:R-:W3:Y:S01]  /*4280*/  LDS.128 R20, [R20+0x190] ;  /* 0x0001900014147984 */ /* 0x000ee20000000c00 */
[----:B--2---:R-:W-:Y:S01]  /*4290*/  VIADD R0, R0, 0x110 ;  /* 0x0000011000007836 */ /* 0x004fe20000000000 */
[----:B------:R-:W-:Y:S01]  /*42a0*/  @!PT LDS RZ, [RZ] ;  /* 0x00000000fffff984 */ /* 0x000fe20000000800 */
[----:B------:R-:W-:Y:S01]  /*42b0*/  @!PT LDS RZ, [RZ] ;  /* 0x00000000fffff984 */ /* 0x000fe20000000800 */
[----:B------:R-:W-:Y:S01]  /*42c0*/  @!PT LDS RZ, [RZ] ;  /* 0x00000000fffff984 */ /* 0x000fe20000000800 */
[----:B------:R-:W-:Y:S01]  /*42d0*/  @!PT LDS RZ, [RZ] ;  /* 0x00000000fffff984 */ /* 0x000fe20000000800 */
[----:B------:R2:W-:Y:S06]  /*42e0*/  MEMBAR.ALL.CTA ;  /* 0x0000000000007992 */ /* 0x0005ec0000008000 */
[----:B--2---:R-:W2:Y:S01]  /*42f0*/  FENCE.VIEW.ASYNC.S ;  /* 0x00000000000073c6 */ /* 0x004ea20000000000 */
[----:B------:R-:W-:Y:S04]  /*4300*/  PRMT R0, RZ, 0x654, R0 ;  /* 0x00000654ff007816 */ /* 0x000fe80000000000 */
[----:B--2---:R2:W-:Y:S01]  /*4310*/  SYNCS.ARRIVE.TRANS64.RED.A1T0 RZ, [R0+URZ], RZ ;  /* 0x000000ff00ff79a7 */ /* 0x0045e200081004ff */
[----:B---3--:R-:W-:Y:S11]  /*4320*/  LOP3.LUT P3, RZ, R22, 0x1, RZ, 0xc0, !PT ;  /* 0x0000000116ff7812 */ /* 0x008ff6000786c0ff */
[----:B------:R-:W-:Y:S02]  /*4330*/  @!UPT UIADD3 URZ, UPT, UPT, URZ, URZ, URZ ;  /* 0x000000fffffff290 */ /* 0x000fe4000fffe0ff */
[----:B------:R-:W-:Y:S02]  /*4340*/  @P3 MOV R11, R20 ;  /* 0x00000014000b3202 */ /* 0x000fe40000000f00 */
[----:B------:R-:W-:Y:S01]  /*4350*/  @P3 LOP3.LUT R10, R21, 0xffff, RZ, 0xc0, !PT ;  /* 0x0000ffff150a3812 */ /* 0x000fe200078ec0ff */
[----:B--2---:R-:W-:Y:S06]  /*4360*/  @!P0 BRA `(.L_x_78) ;  /* 0x0000000000a48947 */ /* 0x004fec0003800000 */
[-C--:B-1----:R-:W-:Y:S01]  /*4370*/  IMAD.HI.U32 R0, R19, R7.reuse, RZ ;  /* 0x0000000713007227 */ /* 0x082fe200078e00ff */
[----:B------:R-:W-:Y:S02]  /*4380*/  ISETP.NE.AND P0, PT, R6, 0x1, PT ;  /* 0x000000010600780c */ /* 0x000fe40003f05270 */
[----:B------:R-:W-:Y:S01]  /*4390*/  ISETP.NE.AND P2, PT, R26, 0x1, PT ;  /* 0x000000011a00780c */ /* 0x000fe20003f45270 */
[----:B----4-:R-:W-:Y:S01]  /*43a0*/  IMAD.HI.U32 R9, R24, R16, RZ ;  /* 0x0000001018097227 */ /* 0x010fe200078e00ff */
[----:B------:R-:W-:Y:S02]  /*43b0*/  SHF.R.U32.HI R0, RZ, R18, R0 ;  /* 0x00000012ff007219 */ /* 0x000fe40000011600 */
[----:B------:R-:W-:Y:S01]  /*43c0*/  ISETP.NE.AND P4, PT, R3, 0x1, PT ;  /* 0x000000010300780c */ /* 0x000fe20003f85270 */
[----:B------:R-:W-:Y:S01]  /*43d0*/  IMAD.HI.U32 R13, R10, R7, RZ ;  /* 0x000000070a0d7227 */ /* 0x000fe200078e00ff */
[----:B------:R-:W-:Y:S02]  /*43e0*/  SHF.R.U32.HI R9, RZ, R17, R9 ;  /* 0x00000011ff097219 */ /* 0x000fe40000011609 */
[----:B------:R-:W-:Y:S01]  /*43f0*/  SEL R0, R19, R0, !P0 ;  /* 0x0000000013007207 */ /* 0x000fe20004000000 */
[----:B------:R-:W-:Y:S01]  /*4400*/  IMAD.HI.U32 R12, R11, R16, RZ ;  /* 0x000000100b0c7227 */ /* 0x000fe200078e00ff */
[----:B------:R-:W-:Y:S03]  /*4410*/  SEL R9, R24, R9, !P4 ;  /* 0x0000000918097207 */ /* 0x000fe60006000000 */
[-C--:B------:R-:W-:Y:S01]  /*4420*/  IMAD.HI.U32 R8, R0, R4.reuse, RZ ;  /* 0x0000000400087227 */ /* 0x080fe200078e00ff */
[----:B------:R-:W-:Y:S03]  /*4430*/  SHF.R.U32.HI R12, RZ, R17, R12 ;  /* 0x00000011ff0c7219 */ /* 0x000fe6000001160c */
[----:B------:R-:W-:Y:S01]  /*4440*/  IMAD.HI.U32 R2, R9, R4, RZ ;  /* 0x0000000409027227 */ /* 0x000fe200078e00ff */
[-C--:B------:R-:W-:Y:S02]  /*4450*/  @P2 SHF.R.U32.HI R0, RZ, R5.reuse, R8 ;  /* 0x00000005ff002219 */ /* 0x080fe40000011608 */
[----:B------:R-:W-:Y:S02]  /*4460*/  SHF.R.U32.HI R8, RZ, R18, R13 ;  /* 0x00000012ff087219 */ /* 0x000fe4000001160d */
[----:B------:R-:W-:Y:S01]  /*4470*/  @P2 SHF.R.U32.HI R9, RZ, R5, R2 ;  /* 0x00000005ff092219 */ /* 0x000fe20000011602 */
[----:B------:R-:W-:Y:S01]  /*4480*/  IMAD R0, R26, R0, RZ ;  /* 0x000000001a007224 */ /* 0x000fe200078e02ff */
[----:B------:R-:W-:Y:S02]  /*4490*/  SEL R8, R10, R8, !P0 ;  /* 0x000000080a087207 */ /* 0x000fe40004000000 */
[----:B------:R-:W-:Y:S01]  /*44a0*/  SEL R2, R11, R12, !P4 ;  /* 0x0000000c0b027207 */ /* 0x000fe20006000000 */
[----:B------:R-:W-:Y:S01]  /*44b0*/  IMAD R12, R26, R9, RZ ;  /* 0x000000091a0c7224 */ /* 0x000fe200078e02ff */
[C---:B------:R-:W-:Y:S01]  /*44c0*/  ISETP.GE.AND P0, PT, R8.reuse, R0, PT ;  /* 0x000000000800720c */ /* 0x040fe20003f06270 */
[----:B------:R-:W-:Y:S03]  /*44d0*/  IMAD.HI.U32 R0, R8, R4, RZ ;  /* 0x0000000408007227 */ /* 0x000fe600078e00ff */
[----:B------:R-:W-:Y:S02]  /*44e0*/  ISETP.GE.OR P0, PT, R2, R12, P0 ;  /* 0x0000000c0200720c */ /* 0x000fe40000706670 */
[-C--:B------:R-:W-:Y:S04]  /*44f0*/  SHF.R.U32.HI R0, RZ, R5.reuse, R0 ;  /* 0x00000005ff007219 */ /* 0x080fe80000011600 */
[----:B------:R-:W-:Y:S05]  /*4500*/  SEL R13, R8, R0, !P2 ;  /* 0x00000000080d7207 */ /* 0x000fea0005000000 */
[----:B------:R-:W-:Y:S02]  /*4510*/  IMAD.MOV R12, RZ, RZ, -R13 ;  /* 0x000000ffff0c7224 */ /* 0x000fe400078e0a0d */
[----:B------:R-:W-:Y:S04]  /*4520*/  @!P0 IMAD.HI.U32 R0, R2, R4, RZ ;  /* 0x0000000402008227 */ /* 0x000fe800078e00ff */
[----:B------:R-:W-:Y:S01]  /*4530*/  IMAD R12, R26, R12, R8 ;  /* 0x0000000c1a0c7224 */ /* 0x000fe200078e0208 */
[----:B------:R-:W-:Y:S04]  /*4540*/  @!P0 SHF.R.U32.HI R0, RZ, R5, R0 ;  /* 0x00000005ff008219 */ /* 0x000fe80000011600 */
[----:B------:R-:W-:Y:S04]  /*4550*/  @!P0 SEL R0, R2, R0, !P2 ;  /* 0x0000000002008207 */ /* 0x000fe80005000000 */
[----:B------:R-:W-:Y:S01]  /*4560*/  @!P0 IADD3 R13, PT, PT, R13, -R0, RZ ;  /* 0x800000000d0d8210 */ /* 0x000fe20007ffe0ff */
[----:B------:R-:W-:Y:S01]  /*4570*/  @!P0 IMAD R0, R9, R12, R0 ;  /* 0x0000000c09008224 */ /* 0x000fe200078e0200 */
[----:B------:R-:W-:Y:S01]  /*4580*/  IADD3 R9, PT, PT, -R8, RZ, RZ ;  /* 0x000000ff08097210 */ /* 0x000fe20007ffe1ff */
[--C-:B------:R-:W-:Y:S02]  /*4590*/  IMAD.MOV R12, RZ, RZ, -R2.reuse ;  /* 0x000000ffff0c7224 */ /* 0x100fe400078e0a02 */
[----:B------:R-:W-:Y:S02]  /*45a0*/  @!P0 IMAD R8, R13, R26, R2 ;  /* 0x0000001a0d088224 */ /* 0x000fe400078e0202 */
[----:B------:R-:W-:Y:S02]  /*45b0*/  @!P0 IMAD.MOV.U32 R2, RZ, RZ, R0 ;  /* 0x000000ffff028224 */ /* 0x000fe400078e0000 */
[----:B------:R-:W-:Y:S02]  /*45c0*/  IMAD R11, R3, R12, R11 ;  /* 0x0000000c030b7224 */ /* 0x000fe400078e020b */
[----:B------:R-:W-:Y:S02]  /*45d0*/  IMAD R10, R6, R9, R10 ;  /* 0x00000009060a7224 */ /* 0x000fe400078e020a */
[----:B------:R-:W-:Y:S02]  /*45e0*/  IMAD R11, R2, R3, R11 ;  /* 0x00000003020b7224 */ /* 0x000fe400078e020b */
[----:B------:R-:W-:Y:S02]  /*45f0*/  IMAD R10, R8, R6, R10 ;  /* 0x00000006080a7224 */ /* 0x000fe400078e020a */
.L_x_78:
[----:B------:R-:W-:Y:S05]  /*4600*/  BRA.U UP1, `(.L_x_79) ;  /* 0x0000000101107547 */ /* 0x000fea000b800000 */
[----:B------:R-:W-:Y:S04]  /*4610*/  MOV R2, UR6 ;  /* 0x0000000600027c02 */ /* 0x000fe80008000f00 */
[----:B------:R-:W-:Y:S04]  /*4620*/  SHF.L.U32 R2, R2, 0x1f, RZ ;  /* 0x0000001f02027819 */ /* 0x000fe800000006ff */
[----:B------:R-:W2:Y:S02]  /*4630*/  SYNCS.PHASECHK.TRANS64.TRYWAIT P0, [UR7+0xf8], R2 ;  /* 0x0000f802ff0075a7 */ /* 0x000ea40008001107 */
[----:B--2---:R-:W-:Y:S05]  /*4640*/  @!P0 BRA `(.L_x_80) ;  /* 0x0000003400a88947 */ /* 0x004fea0003800000 */
.L_x_79:
[----:B------:R-:W-:Y:S02]  /*4650*/  R2UR UR11, R15 ;  /* 0x000000000f0b72ca */ /* 0x000fe400000e0000 */
[----:B------:R-:W-:Y:S02]  /*4660*/  R2UR UR10, R14 ;  /* 0x000000000e0a72ca */ /* 0x000fe400000e0000 */
[----:B------:R-:W-:Y:S04]  /*4670*/  ISETP.NE.U32.AND P2, PT, RZ, UR4, PT ;  /* 0x00000004ff007c0c */ /* 0x000fe8000bf45070 */
[----:B------:R-:W-:Y:S05]  /*4680*/  ISETP.NE.AND.EX P2, PT, RZ, UR5, PT, P2 ;  /* 0x00000005ff007c0c */ /* 0x000fea000bf45320 */
[----:B------:R-:W-:Y:S02]  /*4690*/  USHF.L.U32 UR11, UR11, 0x6, URZ ;  /* 0x000000060b0b7899 */ /* 0x000fe400080006ff */
[----:B------:R-:W-:Y:S01]  /*46a0*/  USHF.L.U32 UR10, UR10, 0x6, URZ ;  /* 0x000000060a0a7899 */ /* 0x000fe200080006ff */
[----:B------:R-:W-:Y:S11]  /*46b0*/  BRA.U !UP4, `(.L_x_81) ;  /* 0x000000010c347547 */ /* 0x000ff6000b800000 */
[----:B------:R-:W-:Y:S01]  /*46c0*/  UPLOP3.LUT UP0, UPT, UPT, UPT, UP3, 0x80, 0x8 ;  /* 0x000000000008789c */ /* 0x000fe20003f0f030 */
[----:B--2---:R-:W-:Y:S02]  /*46d0*/  HFMA2 R0, -RZ, RZ, 0, 5.9604644775390625e-08 ;  /* 0x00000001ff007431 */ /* 0x004fe400000001ff */
[----:B------:R-:W-:Y:S03]  /*46e0*/  IMAD.MOV.U32 R64, RZ, RZ, 0x1 ;  /* 0x00000001ff407424 */ /* 0x000fe600078e00ff */
[----:B------:R-:W-:Y:S05]  /*46f0*/  PLOP3.LUT P0, PT, PT, PT, UP0, 0x80, 0x8 ;  /* 0x000000000008781c */ /* 0x000fea0003f0f008 */
[----:B------:R-:W2:Y:S01]  /*4700*/  @UP0 LDCU.64 UR14, c[0x0][0x888] ;  /* 0x00011100ff0e07ac */ /* 0x000ea20008000a00 */
[----:B------:R-:W-:Y:S07]  /*4710*/  @UP0 UIMAD UR8, UR36, UR4, URZ ;  /* 0x00000004240802a4 */ /* 0x000fee000f8e02ff */
[----:B------:R-:W-:Y:S01]  /*4720*/  @!P0 PRMT R64, R0, 0x7610, R64 ;  /* 0x0000761000408816 */ /* 0x000fe20000000040 */
[----:B--2---:R-:W-:Y:S03]  /*4730*/  @UP0 UIMAD.WIDE UR14, UR8, 0x4, UR14 ;  /* 0x00000004080e08a5 */ /* 0x004fe6000f8e020e */
[----:B------:R-:W2:Y:S03]  /*4740*/  @!UP0 LDCU UR8, c[0x0][0x880] ;  /* 0x00011000ff0887ac */ /* 0x000ea60008000800 */
[----:B------:R-:W-:Y:S01]  /*4750*/  IMAD.U32 R8, RZ, RZ, UR14 ;  /* 0x0000000eff087e24 */ /* 0x000fe2000f8e00ff */
[----:B------:R-:W-:Y:S05]  /*4760*/  MOV R9, UR15 ;  /* 0x0000000f00097c02 */ /* 0x000fea0008000f00 */
[----:B-----5:R3:W5:Y:S02]  /*4770*/  @P0 LDG.E R35, desc[UR46][R8.64] ;  /* 0x0000002e08230981 */ /* 0x020764000c1e1900 */
[----:B--23--:R-:W-:Y:S07]  /*4780*/  @!P0 IMAD.U32 R35, RZ, RZ, UR8 ;  /* 0x00000008ff238e24 */ /* 0x00cfee000f8e00ff */
.L_x_81:
[----:B-----5:R-:W-:Y:S01]  /*4790*/  @!P2 FSETP.EQ.AND P0, PT, R35, RZ, PT ;  /* 0x000000ff2300a20b */ /* 0x020fe20003f02000 */
[----:B------:R-:W-:Y:S01]  /*47a0*/  @!UPT UIADD3 URZ, UPT, UPT, URZ, URZ, URZ ;  /* 0x000000fffffff290 */ /* 0x000fe2000fffe0ff */
[----:B------:R-:W-:Y:S11]  /*47b0*/  @!P2 BRA `(.L_x_82) ;  /* 0x000000000014a947 */ /* 0x000ff60003800000 */
[----:B------:R-:W-:Y:S02]  /*47c0*/  LOP3.LUT P2, RZ, R64, 0xff, RZ, 0xc0, !PT ;  /* 0x000000ff40ff7812 */ /* 0x000fe4000784c0ff */
[----:B------:R-:W-:Y:S04]  /*47d0*/  PLOP3.LUT P0, PT, PT, PT, UP0, 0x80, 0x8 ;  /* 0x000000000008781c */ /* 0x000fe80003f0f008 */
[----:B------:R-:W-:Y:S07]  /*47e0*/  PLOP3.LUT P0, PT, P0, PT, PT, 0x8, 0x80 ;  /* 0x000000000080781c */ /* 0x000fee000070e170 */
[----:B------:R-:W-:Y:S11]  /*47f0*/  @P2 FSETP.EQ.AND P0, PT, R35, RZ, PT ;  /* 0x000000ff2300220b */ /* 0x000ff60003f02000 */
[----:B------:R-:W-:Y:S02]  /*4800*/  @!UPT UIADD3 URZ, UPT, UPT, URZ, URZ, URZ ;  /* 0x000000fffffff290 */ /* 0x000fe4000fffe0ff */
.L_x_82:
[----:B------:R-:W-:Y:S01]  /*4810*/  ULEA UR15, UR13, UR7, 0x3 ;  /* 0x000000070d0f7291 */ /* 0x000fe2000f8e18ff */
[----:B------:R-:W-:Y:S02]  /*4820*/  SHF.L.U32 R9, R32, 0x1f, RZ ;  /* 0x0000001f20097819 */ /* 0x000fe400000006ff */
[----:B------:R-:W-:Y:S04]  /*4830*/  ELECT P4, URZ, PT ;  /* 0x0000000000ff782f */ /* 0x000fe80003880000 */
[----:B------:R-:W-:Y:S02]  /*4840*/  PLOP3.LUT P4, PT, P0, P4, PT, 0xf2, 0x2f ;  /* 0x00000000002f781c */ /* 0x000fe40000789e72 */
[----:B------:R-:W3:Y:S11]  /*4850*/  SYNCS.PHASECHK.TRANS64.TRYWAIT P2, [UR15+0xd8], R9 ;  /* 0x0000d809ff0075a7 */ /* 0x000ef6000804110f */
[----:B-1----:R-:W-:Y:S05]  /*4860*/  @!P4 IADD3 R8, P0, PT, R30, 0x580, RZ ;  /* 0x000005801e08c810 */ /* 0x002fea0007f1e0ff */
[----:B--2---:R-:W-:Y:S01]  /*4870*/  @!P4 IMAD.X R2, RZ, RZ, R31, P0 ;  /* 0x000000ffff02c224 */ /* 0x004fe200000e061f */
[----:B---3--:R-:W-:Y:S07]  /*4880*/  @!P2 BRA `(.L_x_83) ;  /* 0x000000340030a947 */ /* 0x008fee0003800000 */
.L_x_170:
[----:B------:R-:W2:Y:S01]  /*4890*/  LDC.64 R12, c[0x0][0xb18] ;  /* 0x0002c600ff0c7b82 */ /* 0x000ea20000000a00 */
[----:B------:R-:W-:Y:S01]  /*48a0*/  @!P4 R2UR UR8, R2 ;  /* 0x000000000208c2ca */ /* 0x000fe200000e0000 */
[----:B------:R-:W-:Y:S01]  /*48b0*/  VOTEU.ALL UP2, P4 ;  /* 0x0000000000ff7886 */ /* 0x000fe20002040000 */
[----:B------:R-:W-:Y:S01]  /*48c0*/  @!P4 R2UR UR9, R8 ;  /* 0x000000000809c2ca */ /* 0x000fe200000e0000 */
[----:B------:R-:W-:Y:S01]  /*48d0*/  VOTEU.ALL UP1, P4 ;  /* 0x0000000000ff7886 */ /* 0x000fe20002020000 */
[----:B-1----:R-:W-:Y:S03]  /*48e0*/  @!P4 IMAD.MOV.U32 R0, RZ, RZ, 0x2000 ;  /* 0x00002000ff00c424 */ /* 0x002fe600078e00ff */
[----:B------:R-:W1:Y:S01]  /*48f0*/  @!P1 LDC R2, c[0x0][0xb0c] ;  /* 0x0002c300ff029b82 */ /* 0x000e620000000800 */
[----:B------:R-:W-:Y:S01]  /*4900*/  UMOV UR20, 0x0 ;  /* 0x0000000000147882 */ /* 0x000fe20000000000 */
[----:B------:R-:W-:Y:S01]  /*4910*/  UMOV UR21, 0x10000000 ;  /* 0x1000000000157882 */ /* 0x000fe20000000000 */
[----:B------:R-:W-:Y:S01]  /*4920*/  UMOV UR12, UR36 ;  /* 0x00000024000c7c82 */ /* 0x000fe20008000000 */
[----:B------:R-:W-:Y:S01]  /*4930*/  UIADD3 UR14, UPT, UPT, UR13, 0x1, URZ ;  /* 0x000000010d0e7890 */ /* 0x000fe2000fffe0ff */
[----:B------:R-:W-:Y:S01]  /*4940*/  @P3 SHF.R.U32.HI R27, RZ, 0x10, R21 ;  /* 0x00000010ff1b3819 */ /* 0x000fe20000011615 */
[----:B------:R-:W-:Y:S02]  /*4950*/  VIADD R29, R29, 0x1 ;  /* 0x000000011d1d7836 */ /* 0x000fe40000000000 */
[----:B------:R-:W-:Y:S01]  /*4960*/  IMAD.U32 R9, RZ, RZ, UR8 ;  /* 0x00000008ff097e24 */ /* 0x000fe2000f8e00ff */
[----:B------:R-:W-:Y:S01]  /*4970*/  @!UP2 ULEA UR8, UR13, UR7, 0xd ;  /* 0x000000070d08a291 */ /* 0x000fe2000f8e68ff */
[----:B------:R-:W-:Y:S01]  /*4980*/  IMAD.U32 R8, RZ, RZ, UR9 ;  /* 0x00000009ff087e24 */ /* 0x000fe2000f8e00ff */
[----:B------:R-:W-:Y:S02]  /*4990*/  UIADD3 UR9, UPT, UPT, UR15, 0xc0, URZ ;  /* 0x000000c00f097890 */ /* 0x000fe4000fffe0ff */
[----:B------:R-:W-:Y:S01]  /*49a0*/  @!P4 R2UR UR19, R9 ;  /* 0x000000000913c2ca */ /* 0x000fe200000e0000 */
[----:B------:R-:W-:Y:S01]  /*49b0*/  @!UP2 UIADD3 UR8, UPT, UPT, UR8, 0x400, URZ ;  /* 0x000004000808a890 */ /* 0x000fe2000fffe0ff */
[----:B------:R-:W-:Y:S01]  /*49c0*/  @!P4 R2UR UR18, R8 ;  /* 0x000000000812c2ca */ /* 0x000fe200000e0000 */
[----:B------:R-:W-:Y:S01]  /*49d0*/  UISETP.NE.AND UP5, UPT, UR14, 0x3, UPT ;  /* 0x000000030e00788c */ /* 0x000fe2000bfa5270 */
[----:B------:R-:W3:Y:S01]  /*49e0*/  LDC.64 R8, c[0x0][0xb10] ;  /* 0x0002c400ff087b82 */ /* 0x000ee20000000a00 */
[----:B------:R-:W-:Y:S02]  /*49f0*/  UPRMT UR16, UR37, 0x654, UR9 ;  /* 0x0000065425107896 */ /* 0x000fe40008000009 */
[----:B------:R-:W-:Y:S02]  /*4a00*/  USEL UR17, URZ, 0x1, UP5 ;  /* 0x00000001ff117887 */ /* 0x000fe4000a800000 */
[----:B------:R-:W-:Y:S04]  /*4a10*/  USEL UR14, UR14, URZ, UP5 ;  /* 0x000000ff0e0e7287 */ /* 0x000fe8000a800000 */
[----:B------:R-:W-:Y:S01]  /*4a20*/  ULEA UR13, UR14, UR7, 0x3 ;  /* 0x000000070e0d7291 */ /* 0x000fe2000f8e18ff */
[----:B------:R-:W-:Y:S01]  /*4a30*/  LOP3.LUT R32, R32, UR17, RZ, 0x3c, !PT ;  /* 0x0000001120207c12 */ /* 0x000fe2000f8e3cff */
[----:B------:R1:W-:Y:S01]  /*4a40*/  @!UP1 UTMALDG.3D [UR8], [UR18], desc[UR20] ;  /* 0x00001408120095b4 */ /* 0x0003e20008011000 */
[----:B------:R5:W-:Y:S02]  /*4a50*/  @!P4 SYNCS.ARRIVE.TRANS64.RED.A0TR RZ, [UR15+0xc0], R0 ;  /* 0x0000c000ffffc9a7 */ /* 0x000be4000830040f */
[----:B------:R-:W-:Y:S01]  /*4a60*/  SHF.L.U32 R14, R32, 0x1f, RZ ;  /* 0x0000001f200e7819 */ /* 0x000fe200000006ff */
[C---:B---3--:R-:W-:Y:S01]  /*4a70*/  @!P1 IMAD.HI.U32 R8, R11.reuse, R8, RZ ;  /* 0x000000080b089227 */ /* 0x048fe200078e00ff */
[----:B--2---:R-:W-:Y:S02]  /*4a80*/  @!P1 ISETP.NE.AND P0, PT, R12, 0x1, PT ;  /* 0x000000010c00980c */ /* 0x004fe40003f05270 */
[----:B-1----:R-:W-:Y:S01]  /*4a90*/  @!P1 ISETP.NE.AND P2, PT, R2, 0x1, PT ;  /* 0x000000010200980c */ /* 0x002fe20003f45270 */
[----:B------:R-:W-:Y:S01]  /*4aa0*/  SYNCS.ARRIVE.TRANS64.RED.A1T0 RZ, [UR16], RZ ;  /* 0x000000ffffff79a7 */ /* 0x000fe20008100410 */
[C---:B------:R-:W-:Y:S01]  /*4ab0*/  @!P1 IMAD.HI.U32 R13, R10.reuse, R13, RZ ;  /* 0x0000000d0a0d9227 */ /* 0x040fe200078e00ff */
[----:B------:R-:W-:Y:S04]  /*4ac0*/  @!P1 SHF.R.U32.HI R8, RZ, R9, R8 ;  /* 0x00000009ff089219 */ /* 0x000fe80000011608 */
[----:B------:R-:W-:Y:S01]  /*4ad0*/  @!P1 SEL R8, R11, R8, !P2 ;  /* 0x000000080b089207 */ /* 0x000fe20005000000 */
[----:B------:R-:W1:Y:S01]  /*4ae0*/  SYNCS.PHASECHK.TRANS64.TRYWAIT P5, [UR13+0xd8], R14 ;  /* 0x0000d80eff0075a7 */ /* 0x000e6200080a110d */
[----:B-----5:R-:W2:Y:S02]  /*4af0*/  @!P1 LDC R0, c[0x0][0xb20] ;  /* 0x0002c800ff009b82 */ /* 0x020ea40000000800 */
[----:B--2---:R-:W-:Y:S04]  /*4b00*/  @!P1 SHF.R.U32.HI R0, RZ, R0, R13 ;  /* 0x00000000ff009219 */ /* 0x004fe8000001160d */
[----:B------:R-:W-:Y:S05]  /*4b10*/  @!P1 SEL R9, R10, R0, !P0 ;  /* 0x000000000a099207 */ /* 0x000fea0004000000 */
[----:B------:R-:W-:Y:S02]  /*4b20*/  @!P1 IMAD.IADD R0, R9, 0x1, -R8 ;  /* 0x0000000109009824 */ /* 0x000fe400078e0a08 */
[----:B------:R-:W-:Y:S02]  /*4b30*/  @!P1 IMAD.IADD R8, R8, 0x1, -R9 ;  /* 0x0000000108089824 */ /* 0x000fe400078e0a09 */
[----:B------:R-:W-:Y:S02]  /*4b40*/  @!P1 IMAD R11, R0, R2, R11 ;  /* 0x00000002000b9224 */ /* 0x000fe400078e020b */
[----:B------:R-:W-:Y:S01]  /*4b50*/  @!P1 IMAD R10, R8, R12, R10 ;  /* 0x0000000c080a9224 */ /* 0x000fe200078e020a */
[----:B-1----:R-:W-:Y:S06]  /*4b60*/  @!P5 BRA `(.L_x_84) ;  /* 0x000000300090d947 */ /* 0x002fec0003800000 */
.L_x_172:
[----:B------:R-:W-:Y:S01]  /*4b70*/  @!P4 IADD3 R2, P0, PT, R30, 0x580, RZ ;  /* 0x000005801e02c810 */ /* 0x000fe20007f1e0ff */
[----:B------:R-:W-:Y:S01]  /*4b80*/  UMOV UR18, 0x0 ;  /* 0x0000000000127882 */ /* 0x000fe20000000000 */
[----:B------:R-:W-:Y:S01]  /*4b90*/  UMOV UR19, 0x10000000 ;  /* 0x1000000000137882 */ /* 0x000fe20000000000 */
[----:B------:R-:W-:Y:S01]  /*4ba0*/  VOTEU.ALL UP1, P4 ;  /* 0x0000000000ff7886 */ /* 0x000fe20002020000 */
[----:B------:R-:W-:Y:S01]  /*4bb0*/  @!P4 R2UR UR9, R2 ;  /* 0x000000000209c2ca */ /* 0x000fe200000e0000 */
[----:B-1----:R-:W-:Y:S01]  /*4bc0*/  @!P4 IMAD.X R0, RZ, RZ, R31, P0 ;  /* 0x000000ffff00c224 */ /* 0x002fe200000e061f */
[----:B------:R-:W-:Y:S01]  /*4bd0*/  UMOV UR12, UR36 ;  /* 0x00000024000c7c82 */ /* 0x000fe20008000000 */
[----:B------:R-:W-:Y:S01]  /*4be0*/  @P3 R2UR UR36, R27 ;  /* 0x000000001b2432ca */ /* 0x000fe200000e0000 */
[----:B------:R-:W-:Y:S01]  /*4bf0*/  @!UP1 ULEA UR15, UR14, UR7, 0xd ;  /* 0x000000070e0f9291 */ /* 0x000fe2000f8e68ff */
[----:B------:R-:W-:Y:S01]  /*4c00*/  ISETP.NE.AND P0, PT, R29, 0x2, PT ;  /* 0x000000021d00780c */ /* 0x000fe20003f05270 */
[----:B------:R-:W-:Y:S01]  /*4c10*/  @!UP1 UIADD3 UR10, UPT, UPT, UR10, 0x20, URZ ;  /* 0x000000200a0a9890 */ /* 0x000fe2000fffe0ff */
[----:B------:R-:W-:Y:S01]  /*4c20*/  @!P4 R2UR UR8, R0 ;  /* 0x000000000008c2ca */ /* 0x000fe200000e0000 */
[----:B------:R-:W-:Y:S01]  /*4c30*/  IMAD.IADD R14, R10, 0x1, R62 ;  /* 0x000000010a0e7824 */ /* 0x000fe200078e023e */
[----:B------:R-:W-:Y:S01]  /*4c40*/  SEL R0, RZ, 0x1, P0 ;  /* 0x00000001ff007807 */ /* 0x000fe20000000000 */
[----:B------:R-:W-:Y:S01]  /*4c50*/  IMAD.IADD R15, R11, 0x1, R63 ;  /* 0x000000010b0f7824 */ /* 0x000fe200078e023f */
[----:B------:R-:W-:Y:S02]  /*4c60*/  SEL R29, R29, RZ, P0 ;  /* 0x000000ff1d1d7207 */ /* 0x000fe40000000000 */
[----:B------:R-:W-:Y:S01]  /*4c70*/  IMAD.U32 R8, RZ, RZ, UR9 ;  /* 0x00000009ff087e24 */ /* 0x000fe2000f8e00ff */
[----:B------:R-:W-:Y:S01]  /*4c80*/  UIADD3 UR9, UPT, UPT, UR13, 0xc0, URZ ;  /* 0x000000c00d097890 */ /* 0x000fe2000fffe0ff */
[----:B------:R-:W-:Y:S03]  /*4c90*/  LOP3.LUT R28, R28, R0, RZ, 0x3c, !PT ;  /* 0x000000001c1c7212 */ /* 0x000fe600078e3cff */
[----:B------:R-:W-:Y:S02]  /*4ca0*/  @!P4 R2UR UR16, R8 ;  /* 0x000000000810c2ca */ /* 0x000fe400000e0000 */
[----:B------:R-:W-:Y:S01]  /*4cb0*/  IMAD.U32 R9, RZ, RZ, UR8 ;  /* 0x00000008ff097e24 */ /* 0x000fe2000f8e00ff */
[----:B------:R-:W-:Y:S01]  /*4cc0*/  @!UP1 UIADD3 UR8, UPT, UPT, UR15, 0x400, URZ ;  /* 0x000004000f089890 */ /* 0x000fe2000fffe0ff */
[----:B------:R-:W-:Y:S01]  /*4cd0*/  VOTEU.ALL UP1, P4 ;  /* 0x0000000000ff7886 */ /* 0x000fe20002020000 */
[----:B------:R-:W-:Y:S02]  /*4ce0*/  UPRMT UR15, UR37, 0x654, UR9 ;  /* 0x00000654250f7896 */ /* 0x000fe40008000009 */
[----:B------:R-:W-:Y:S11]  /*4cf0*/  @!P4 R2UR UR17, R9 ;  /* 0x000000000911c2ca */ /* 0x000ff600000e0000 */
[----:B------:R-:W-:Y:S02]  /*4d00*/  @!UPT UIADD3 URZ, UPT, UPT, URZ, URZ, URZ ;  /* 0x000000fffffff290 */ /* 0x000fe4000fffe0ff */
[----:B------:R2:W-:Y:S01]  /*4d10*/  @!UP1 UTMALDG.3D [UR8], [UR16], desc[UR18] ;  /* 0x00001208100095b4 */ /* 0x0005e20008011000 */
[----:B------:R2:W-:Y:S01]  /*4d20*/  @!P4 SYNCS.ARRIVE.TRANS64.RED.A0TR RZ, [UR13+0xc0], R25 ;  /* 0x0000c019ffffc9a7 */ /* 0x0005e2000830040d */
[----:B------:R-:W-:Y:S04]  /*4d30*/  UIADD3 UR13, UPT, UPT, UR14, 0x1, URZ ;  /* 0x000000010e0d7890 */ /* 0x000fe8000fffe0ff */
[----:B------:R-:W-:Y:S04]  /*4d40*/  UISETP.NE.AND UP1, UPT, UR13, 0x3, UPT ;  /* 0x000000030d00788c */ /* 0x000fe8000bf25270 */
[----:B------:R-:W-:Y:S02]  /*4d50*/  USEL UR14, URZ, 0x1, UP1 ;  /* 0x00000001ff0e7887 */ /* 0x000fe40008800000 */
[----:B------:R-:W-:Y:S02]  /*4d60*/  USEL UR13, UR13, URZ, UP1 ;  /* 0x000000ff0d0d7287 */ /* 0x000fe40008800000 */
[----:B------:R-:W-:Y:S02]  /*4d70*/  UPLOP3.LUT UP1, UPT, UPT, UPT, UPT, 0x80, 0x8 ;  /* 0x000000000008789c */ /* 0x000fe40003f2f070 */
[----:B------:R-:W-:Y:S01]  /*4d80*/  LOP3.LUT R32, R32, UR14, RZ, 0x3c, !PT ;  /* 0x0000000e20207c12 */ /* 0x000fe2000f8e3cff */
[----:B------:R-:W-:Y:S01]  /*4d90*/  SYNCS.ARRIVE.TRANS64.RED.A1T0 RZ, [UR15], RZ ;  /* 0x000000ffffff79a7 */ /* 0x000fe2000810040f */
[----:B------:R-:W-:Y:S07]  /*4da0*/  @P3 BRA `(.L_x_85) ;  /* 0xfffffff4001c3947 */ /* 0x000fee000383ffff */
[----:B------:R-:W-:Y:S01]  /*4db0*/  UIADD3 UR7, UPT, UPT, UR7, 0xd8, URZ ;  /* 0x000000d807077890 */ /* 0x000fe2000fffe0ff */
[----:B------:R-:W-:-:S03]  /*4dc0*/  SHF.L.U32 R2, R32, 0x1f, RZ ;  /* 0x0000001f20027819 */ /* 0x000fc600000006ff */
[----:B------:R-:W-:-:S09]  /*4dd0*/  ULEA UR4, UR13, UR7, 0x3 ;  /* 0x000000070d047291 */ /* 0x000fd2000f8e18ff */
[----:B------:R-:W1:Y:S02]  /*4de0*/  SYNCS.PHASECHK.TRANS64.TRYWAIT P0, [UR4], R2 ;  /* 0x00000002ff0075a7 */ /* 0x000e640008001104 */
[----:B-1----:R-:W-:Y:S05]  /*4df0*/  @!P0 BRA `(.L_x_86) ;  /* 0x0000003000048947 */ /* 0x002fea0003800000 */
.L_x_174:
        /* <DEDUP_REMOVED lines=9> */
.L_x_176:
[----:B------:R-:W-:-:S04]  /*4e90*/  UIADD3 UR5, UPT, UPT, UR5, 0x1, URZ ;  /* 0x0000000105057890 */ /* 0x000fc8000fffe0ff */
[----:B------:R-:W-:-:S04]  /*4ea0*/  UISETP.NE.AND UP0, UPT, UR5, 0x3, UPT ;  /* 0x000000030500788c */ /* 0x000fc8000bf05270 */
[----:B------:R-:W-:Y:S02]  /*4eb0*/  USEL UR4, URZ, 0x1, UP0 ;  /* 0x00000001ff047887 */ /* 0x000fe40008000000 */
[----:B------:R-:W-:-:S04]  /*4ec0*/  USEL UR5, UR5, URZ, UP0 ;  /* 0x000000ff05057287 */ /* 0x000fc80008000000 */
[----:B------:R-:W-:Y:S01]  /*4ed0*/  ULEA UR5, UR5, UR7, 0x3 ;  /* 0x0000000705057291 */ /* 0x000fe2000f8e18ff */
[----:B-1----:R-:W-:-:S04]  /*4ee0*/  LOP3.LUT R2, R32, UR4, RZ, 0x3c, !PT ;  /* 0x0000000420027c12 */ /* 0x002fc8000f8e3cff */
[----:B------:R-:W-:Y:S01]  /*4ef0*/  SHF.L.U32 R2, R2, 0x1f, RZ ;  /* 0x0000001f02027819 */ /* 0x000fe200000006ff */
[----:B------:R-:W-:-:S07]  /*4f00*/  IMAD.U32 R0, RZ, RZ, UR5 ;  /* 0x00000005ff007e24 */ /* 0x000fce000f8e00ff */
.L_x_88:
[----:B-1----:R1:W3:Y:S02]  /*4f10*/  SYNCS.PHASECHK.TRANS64.TRYWAIT P0, [R0+URZ], R2 ;  /* 0x00000002000075a7 */ /* 0x0022e400080011ff */
[----:B---3--:R-:W-:Y:S05]  /*4f20*/  @!P0 NANOSLEEP.SYNCS 0x989680 ;  /* 0x009896800000895d */ /* 0x008fea0003900000 */
[----:B------:R-:W3:Y:S02]  /*4f30*/  @!P0 SYNCS.PHASECHK.TRANS64 P0, [R0+URZ], R2 ;  /* 0x00000002000085a7 */ /* 0x000ee400080010ff */
[----:B--23--:R-:W-:Y:S05]  /*4f40*/  @P0 EXIT ;  /* 0x000000000000094d */ /* 0x00cfea0003800000 */
[----:B------:R-:W-:Y:S05]  /*4f50*/  BRA `(.L_x_88) ;  /* 0xfffffffc00ec7947 */ /* 0x000fea000383ffff */
.L_x_76:
[----:B------:R-:W-:-:S06]  /*4f60*/  UISETP.GE.AND UP1, UPT, UR8, 0x4, UPT ;  /* 0x000000040800788c */ /* 0x000fcc000bf26270 */
[----:B------:R-:W-:-:S13]  /*4f70*/  PLOP3.LUT P0, PT, PT, PT, UP1, 0x80, 0x8 ;  /* 0x000000000008781c */ /* 0x000fda0003f0f018 */
[----:B------:R-:W-:Y:S05]  /*4f80*/  @!P0 EXIT ;  /* 0x000000000000894d */ /* 0x000fea0003800000 */
[----:B------:R-:W-:Y:S01]  /*4f90*/  BAR.SYNC.DEFER_BLOCKING 0x6, 0xa0 ;  /* 0x0182800000007b1d */ /* 0x000fe20000010000 */
[C---:B------:R-:W-:Y:S01]  /*4fa0*/  IMAD.SHL.U32 R4, R75.reuse, 0x20, RZ ;  /* 0x000000204b047824 */ /* 0x040fe200078e00ff */
[C---:B------:R-:W-:Y:S01]  /*4fb0*/  R2P PR, R75.reuse, 0x6 ;  /* 0x000000064b007804 */ /* 0x040fe20000000000 */
[C---:B------:R-:W-:Y:S02]  /*4fc0*/  IMAD.SHL.U32 R68, R75.reuse, 0x4, RZ ;  /* 0x000000044b447824 */ /* 0x040fe400078e00ff */
[C---:B------:R-:W-:Y:S01]  /*4fd0*/  IMAD.U32 R32, R75.reuse, 0x10000, RZ ;  /* 0x000100004b207824 */ /* 0x040fe200078e00ff */
[----:B------:R-:W-:Y:S02]  /*4fe0*/  UMOV UR48, 0x400 ;  /* 0x0000040000307882 */ /* 0x000fe40000000000 */
[----:B------:R-:W1:Y:S01]  /*4ff0*/  LDC R67, c[0x0][0x370] ;  /* 0x0000dc00ff437b82 */ /* 0x000e620000000800 */
[----:B------:R-:W-:Y:S01]  /*5000*/  ULEA UR48, UR37, UR48, 0x18 ;  /* 0x0000003025307291 */ /* 0x000fe2000f8ec0ff */
[C---:B------:R-:W-:Y:S01]  /*5010*/  LOP3.LUT R3, R4.reuse, 0xe0, RZ, 0xc0, !PT ;  /* 0x000000e004037812 */ /* 0x040fe200078ec0ff */
[----:B------:R-:W-:Y:S01]  /*5020*/  IMAD.SHL.U32 R2, R75, 0x10, RZ ;  /* 0x000000104b027824 */ /* 0x000fe200078e00ff */
[----:B------:R-:W-:Y:S01]  /*5030*/  LOP3.LUT R4, R4, 0x100, RZ, 0xc0, !PT ;  /* 0x0000010004047812 */ /* 0x000fe200078ec0ff */
[----:B------:R-:W-:Y:S01]  /*5040*/  IMAD.MOV.U32 R74, RZ, RZ, 0x8 ;  /* 0x00000008ff4a7424 */ /* 0x000fe200078e00ff */
[----:B------:R-:W-:Y:S01]  /*5050*/  LOP3.LUT R68, R3, 0x1c, R68, 0xf8, !PT ;  /* 0x0000001c03447812 */ /* 0x000fe200078ef844 */
[----:B------:R-:W-:Y:S01]  /*5060*/  IMAD.MOV.U32 R73, RZ, RZ, 0x10 ;  /* 0x00000010ff497424 */ /* 0x000fe200078e00ff */
[----:B------:R-:W2:Y:S01]  /*5070*/  LDC R28, c[0x0][0xb0c] ;  /* 0x0002c300ff1c7b82 */ /* 0x000ea20000000800 */
[----:B------:R-:W-:Y:S01]  /*5080*/  SHF.R.U32.HI R3, RZ, 0x2, R75 ;  /* 0x00000002ff037819 */ /* 0x000fe2000001164b */
[----:B------:R-:W-:Y:S01]  /*5090*/  IMAD.MOV.U32 R31, RZ, RZ, RZ ;  /* 0x000000ffff1f7224 */ /* 0x000fe200078e00ff */
[----:B------:R-:W-:Y:S01]  /*50a0*/  LOP3.LUT R32, R32, 0x600000, RZ, 0xc0, !PT ;  /* 0x0060000020207812 */ /* 0x000fe200078ec0ff */
[----:B------:R-:W-:Y:S01]  /*50b0*/  IMAD.MOV.U32 R72, RZ, RZ, RZ ;  /* 0x000000ffff487224 */ /* 0x000fe200078e00ff */
[----:B------:R-:W-:Y:S01]  /*50c0*/  LOP3.LUT R2, R4, 0x600, R2, 0xf8, !PT ;  /* 0x0000060004027812 */ /* 0x000fe200078ef802 */
[----:B------:R-:W-:Y:S01]  /*50d0*/  IMAD.MOV.U32 R78, RZ, RZ, RZ ;  /* 0x000000ffff4e7224 */ /* 0x000fe200078e00ff */
[----:B------:R-:W-:Y:S01]  /*50e0*/  LOP3.LUT R68, R68, 0x4, R3, 0x78, !PT ;  /* 0x0000000444447812 */ /* 0x000fe200078e7803 */
[----:B------:R-:W4:Y:S01]  /*50f0*/  LDC R65, c[0x0][0xb20] ;  /* 0x0002c800ff417b82 */ /* 0x000f220000000800 */
[----:B------:R-:W3:Y:S01]  /*5100*/  LDS R0, [UR48+0x1b0] ;  /* 0x0001b030ff007984 */ /* 0x000ee20008000800 */
[----:B------:R-:W-:Y:S01]  /*5110*/  LOP3.LUT R75, R75, 0x60, RZ, 0xc0, !PT ;  /* 0x000000604b4b7812 */ /* 0x000fe200078ec0ff */
[----:B------:R-:W-:Y:S01]  /*5120*/  IMAD.MOV.U32 R71, RZ, RZ, RZ ;  /* 0x000000ffff477224 */ /* 0x000fe200078e00ff */
[----:B------:R-:W-:Y:S01]  /*5130*/  LOP3.LUT R68, R2, R68, RZ, 0xfc, !PT ;  /* 0x0000004402447212 */ /* 0x000fe200078efcff */
[----:B------:R-:W1:Y:S01]  /*5140*/  LDCU.64 UR54, c[0x0][0x348] ;  /* 0x00006900ff3677ac */ /* 0x000e620008000a00 */
[----:B------:R-:W-:-:S02]  /*5150*/  SEL R74, R74, 0xfffffff8, !P1 ;  /* 0xfffffff84a4a7807 */ /* 0x000fc40004800000 */
[----:B------:R-:W1:Y:S01]  /*5160*/  LDC R27, c[0x0][0xb30] ;  /* 0x0002cc00ff1b7b82 */ /* 0x000e620000000800 */
[----:B------:R-:W-:Y:S01]  /*5170*/  SEL R73, R73, 0xfffffff0, !P2 ;  /* 0xfffffff049497807 */ /* 0x000fe20005000000 */
[----:B------:R-:W1:Y:S01]  /*5180*/  LDCU.64 UR38, c[0x0][0x888] ;  /* 0x00011100ff2677ac */ /* 0x000e620008000a00 */
[----:B------:R-:W1:Y:S05]  /*5190*/  LDCU.64 UR44, c[0x0][0x890] ;  /* 0x00011200ff2c77ac */ /* 0x000e6a0008000a00 */
[----:B------:R-:W1:Y:S01]  /*51a0*/  LDC.64 R60, c[0x0][0xb10] ;  /* 0x0002c400ff3c7b82 */ /* 0x000e620000000a00 */
[----:B------:R-:W-:Y:S01]  /*51b0*/  UMOV UR51, 0x1 ;  /* 0x0000000100337882 */ /* 0x000fe20000000000 */
[----:B------:R-:W-:Y:S01]  /*51c0*/  UMOV UR56, URZ ;  /* 0x000000ff00387c82 */ /* 0x000fe20008000000 */
[----:B------:R-:W-:Y:S01]  /*51d0*/  UIADD3 UR52, UPT, UPT, UR48, 0x400, URZ ;  /* 0x0000040030347890 */ /* 0x000fe2000fffe0ff */
[----:B------:R-:W-:Y:S01]  /*51e0*/  UMOV UR50, URZ ;  /* 0x000000ff00327c82 */ /* 0x000fe20008000000 */
[----:B------:R-:W-:-:S03]  /*51f0*/  UMOV UR49, URZ ;  /* 0x000000ff00317c82 */ /* 0x000fc60008000000 */
[----:B------:R-:W1:Y:S08]  /*5200*/  LDC.64 R24, c[0x0][0xb18] ;  /* 0x0002c600ff187b82 */ /* 0x000e700000000a00 */
[----:B------:R-:W1:Y:S08]  /*5210*/  LDC.64 R22, c[0x0][0xb28] ;  /* 0x0002ca00ff167b82 */ /* 0x000e700000000a00 */
[----:B------:R-:W1:Y:S01]  /*5220*/  LDC.64 R58, c[0x0][0x8b0] ;  /* 0x00022c00ff3a7b82 */ /* 0x000e620000000a00 */
[----:B---3--:R-:W-:-:S07]  /*5230*/  IMAD.IADD R32, R0, 0x1, R32 ;  /* 0x0000000100207824 */ /* 0x008fce00078e0220 */
[----:B------:R-:W3:Y:S08]  /*5240*/  LDC.64 R56, c[0x0][0x8a8] ;  /* 0x00022a00ff387b82 */ /* 0x000ef00000000a00 */
[----:B--2-4-:R-:W1:Y:S02]  /*5250*/  LDC R66, c[0x0][0x374] ;  /* 0x0000dd00ff427b82 */ /* 0x014e640000000800 */
.L_x_119:
[C---:B------:R-:W-:Y:S02]  /*5260*/  LEA R0, R78.reuse, UR48, 0x3 ;  /* 0x000000304e007c11 */ /* 0x040fe4000f8e18ff */
[----:B------:R-:W-:Y:S02]  /*5270*/  SHF.L.U32 R2, R71, 0x1f, RZ ;  /* 0x0000001f47027819 */ /* 0x000fe400000006ff */
[----:B------:R-:W-:Y:S02]  /*5280*/  LEA R16, R78, UR48, 0x4 ;  /* 0x000000304e107c11 */ /* 0x000fe4000f8e20ff */
[----:B------:R-:W2:Y:S02]  /*5290*/  SYNCS.PHASECHK.TRANS64.TRYWAIT P0, [R0+URZ+0x100], R2 ;  /* 0x00010002000075a7 */ /* 0x000ea400080011ff */
[----:B--2---:R-:W-:Y:S05]  /*52a0*/  @!P0 BRA `(.L_x_89) ;  /* 0x0000002c00088947 */ /* 0x004fea0003800000 */
.L_x_177:
[----:B------:R-:W4:Y:S01]  /*52b0*/  LDC.64 R10, c[0x0][0xb10] ;  /* 0x0002c400ff0a7b82 */ /* 0x000f220000000a00 */
[----:B------:R-:W3:Y:S01]  /*52c0*/  LDS.128 R16, [R16+0x190] ;  /* 0x0001900010107984 */ /* 0x000ee20000000c00 */
[----:B-1----:R-:W-:Y:S01]  /*52d0*/  ISETP.NE.AND P1, PT, R27, 0x1, PT ;  /* 0x000000011b00780c */ /* 0x002fe20003f25270 */
[----:B--2---:R-:W-:Y:S01]  /*52e0*/  VIADD R0, R0, 0x110 ;  /* 0x0000011000007836 */ /* 0x004fe20000000000 */
[----:B------:R-:W-:Y:S04]  /*52f0*/  ISETP.GE.AND P0, PT, R26, 0x1, PT ;  /* 0x000000011a00780c */ /* 0x000fe80003f06270 */
[----:B------:R-:W1:Y:S01]  /*5300*/  LDC.64 R8, c[0x0][0xb18] ;  /* 0x0002c600ff087b82 */ /* 0x000e620000000a00 */
[----:B------:R-:W-:Y:S01]  /*5310*/  PRMT R0, RZ, 0x654, R0 ;  /* 0x00000654ff007816 */ /* 0x000fe20000000000 */
[----:B------:R-:W-:Y:S01]  /*5320*/  @!PT LDS RZ, [RZ] ;  /* 0x00000000fffff984 */ /* 0x000fe20000000800 */
[----:B------:R-:W-:Y:S01]  /*5330*/  @!PT LDS RZ, [RZ] ;  /* 0x00000000fffff984 */ /* 0x000fe20000000800 */
[----:B------:R-:W-:Y:S01]  /*5340*/  @!PT LDS RZ, [RZ] ;  /* 0x00000000fffff984 */ /* 0x000fe20000000800 */
[----:B------:R-:W-:Y:S01]  /*5350*/  @!PT LDS RZ, [RZ] ;  /* 0x00000000fffff984 */ /* 0x000fe20000000800 */
[----:B------:R2:W-:Y:S06]  /*5360*/  MEMBAR.ALL.CTA ;  /* 0x0000000000007992 */ /* 0x0005ec0000008000 */
[----:B--2---:R-:W2:Y:S01]  /*5370*/  FENCE.VIEW.ASYNC.S ;  /* 0x00000000000073c6 */ /* 0x004ea20000000000 */
[----:B------:R-:W1:Y:S08]  /*5380*/  @!P1 LDC R12, c[0x0][0xb20] ;  /* 0x0002c800ff0c9b82 */ /* 0x000e700000000800 */
[----:B------:R-:W1:Y:S01]  /*5390*/  @!P1 LDC R7, c[0x0][0xb0c] ;  /* 0x0002c300ff079b82 */ /* 0x000e620000000800 */
[----:B--2---:R2:W-:Y:S01]  /*53a0*/  SYNCS.ARRIVE.TRANS64.RED.A1T0 RZ, [R0+URZ], RZ ;  /* 0x000000ff00ff79a7 */ /* 0x0045e200081004ff */
[----:B---3--:R-:W-:Y:S04]  /*53b0*/  LOP3.LUT P4, RZ, R18, 0x1, RZ, 0xc0, !PT ;  /* 0x0000000112ff7812 */ /* 0x008fe8000788c0ff */
[----:B------:R-:W-:Y:S09]  /*53c0*/  P2R R76, PR, RZ, 0x10 ;  /* 0x00000010ff4c7803 */ /* 0x000ff20000000000 */
[----:B------:R-:W-:Y:S02]  /*53d0*/  @P4 MOV R30, R16 ;  /* 0x00000010001e4202 */ /* 0x000fe40000000f00 */
[----:B------:R-:W-:Y:S01]  /*53e0*/  @P4 LOP3.LUT R29, R17, 0xffff, RZ, 0xc0, !PT ;  /* 0x0000ffff111d4812 */ /* 0x000fe200078ec0ff */
[----:B--2-4-:R-:W-:Y:S06]  /*53f0*/  @!P0 BRA `(.L_x_90) ;  /* 0x0000000000a48947 */ /* 0x014fec0003800000 */
[----:B------:R-:W-:Y:S01]  /*5400*/  IMAD.HI.U32 R0, R66, R25, RZ ;  /* 0x0000001942007227 */ /* 0x000fe200078e00ff */
[----:B------:R-:W-:Y:S02]  /*5410*/  ISETP.NE.AND P0, PT, R24, 0x1, PT ;  /* 0x000000011800780c */ /* 0x000fe40003f05270 */
[----:B------:R-:W-:Y:S01]  /*5420*/  ISETP.NE.AND P2, PT, R26, 0x1, PT ;  /* 0x000000011a00780c */ /* 0x000fe20003f45270 */
[----:B------:R-:W-:Y:S01]  /*5430*/  IMAD.HI.U32 R4, R67, R60, RZ ;  /* 0x0000003c43047227 */ /* 0x000fe200078e00ff */
[----:B------:R-:W-:Y:S02]  /*5440*/  SHF.R.U32.HI R0, RZ, R65, R0 ;  /* 0x00000041ff007219 */ /* 0x000fe40000011600 */
[----:B------:R-:W-:Y:S01]  /*5450*/  ISETP.NE.AND P3, PT, R28, 0x1, PT ;  /* 0x000000011c00780c */ /* 0x000fe20003f65270 */
[----:B------:R-:W-:Y:S01]  /*5460*/  IMAD.HI.U32 R6, R29, R25, RZ ;  /* 0x000000191d067227 */ /* 0x000fe200078e00ff */
[-C--:B------:R-:W-:Y:S02]  /*5470*/  SHF.R.U32.HI R4, RZ, R61.reuse, R4 ;  /* 0x0000003dff047219 */ /* 0x080fe40000011604 */
[----:B------:R-:W-:Y:S01]  /*5480*/  SEL R0, R66, R0, !P0 ;  /* 0x0000000042007207 */ /* 0x000fe20004000000 */
[----:B------:R-:W-:Y:S01]  /*5490*/  IMAD.HI.U32 R5, R30, R60, RZ ;  /* 0x0000003c1e057227 */ /* 0x000fe200078e00ff */
[----:B------:R-:W-:Y:S03]  /*54a0*/  SEL R4, R67, R4, !P3 ;  /* 0x0000000443047207 */ /* 0x000fe60005800000 */
[-C--:B------:R-:W-:Y:S01]  /*54b0*/  IMAD.HI.U32 R3, R0, R22.reuse, RZ ;  /* 0x0000001600037227 */ /* 0x080fe200078e00ff */
[----:B------:R-:W-:Y:S03]  /*54c0*/  SHF.R.U32.HI R5, RZ, R61, R5 ;  /* 0x0000003dff057219 */ /* 0x000fe60000011605 */
[----:B------:R-:W-:Y:S01]  /*54d0*/  IMAD.HI.U32 R2, R4, R22, RZ ;  /* 0x0000001604027227 */ /* 0x000fe200078e00ff */
[----:B------:R-:W-:Y:S02]  /*54e0*/  @P2 SHF.R.U32.HI R0, RZ, R23, R3 ;  /* 0x00000017ff002219 */ /* 0x000fe40000011603 */
[----:B------:R-:W-:Y:S02]  /*54f0*/  SHF.R.U32.HI R3, RZ, R65, R6 ;  /* 0x00000041ff037219 */ /* 0x000fe40000011606 */
[----:B------:R-:W-:Y:S01]  /*5500*/  @P2 SHF.R.U32.HI R4, RZ, R23, R2 ;  /* 0x00000017ff042219 */ /* 0x000fe20000011602 */
[----:B------:R-:W-:Y:S01]  /*5510*/  IMAD R0, R26, R0, RZ ;  /* 0x000000001a007224 */ /* 0x000fe200078e02ff */
[----:B------:R-:W-:Y:S02]  /*5520*/  SEL R3, R29, R3, !P0 ;  /* 0x000000031d037207 */ /* 0x000fe40004000000 */
[----:B------:R-:W-:Y:S01]  /*5530*/  SEL R2, R30, R5, !P3 ;  /* 0x000000051e027207 */ /* 0x000fe20005800000 */
[----:B------:R-:W-:Y:S01]  /*5540*/  IMAD R5, R26, R4, RZ ;  /* 0x000000041a057224 */ /* 0x000fe200078e02ff */
[C---:B------:R-:W-:Y:S01]  /*5550*/  ISETP.GE.AND P0, PT, R3.reuse, R0, PT ;  /* 0x000000000300720c */ /* 0x040fe20003f06270 */
[C---:B------:R-:W-:Y:S03]  /*5560*/  IMAD.HI.U32 R0, R3.reuse, R22, RZ ;  /* 0x0000001603007227 */ /* 0x040fe600078e00ff */
[C---:B------:R-:W-:Y:S02]  /*5570*/  ISETP.GE.OR P0, PT, R2.reuse, R5, P0 ;  /* 0x000000050200720c */ /* 0x040fe40000706670 */
[----:B------:R-:W-:Y:S04]  /*5580*/  SHF.R.U32.HI R0, RZ, R23, R0 ;  /* 0x00000017ff007219 */ /* 0x000fe80000011600 */
[C---:B------:R-:W-:Y:S05]  /*5590*/  SEL R6, R3.reuse, R0, !P2 ;  /* 0x0000000003067207 */ /* 0x040fea0005000000 */
        /* <DEDUP_REMOVED lines=14> */
[----:B------:R-:W-:Y:S07]  /*5680*/  IMAD R29, R3, R24, R29 ;  /* 0x00000018031d7224 */ /* 0x000fee00078e021d */
.L_x_90:
[----:B-1----:R-:W-:Y:S01]  /*5690*/  @!P1 ISETP.NE.AND P0, PT, R8, 0x1, PT ;  /* 0x000000010800980c */ /* 0x002fe20003f05270 */
[----:B------:R-:W-:Y:S01]  /*56a0*/  @!P1 IMAD.HI.U32 R0, R30, R10, RZ ;  /* 0x0000000a1e009227 */ /* 0x000fe200078e00ff */
[----:B------:R-:W-:Y:S01]  /*56b0*/  @!P1 ISETP.NE.AND P2, PT, R7, 0x1, PT ;  /* 0x000000010700980c */ /* 0x000fe20003f45270 */
[----:B------:R-:W-:Y:S01]  /*56c0*/  ULOP3.LUT UP0, URZ, UR52, 0x3f0, URZ, 0xc0, !UPT ;  /* 0x000003f034ff7892 */ /* 0x000fe2000f80c0ff */
[----:B------:R-:W-:Y:S01]  /*56d0*/  R2UR UR42, R15 ;  /* 0x000000000f2a72ca */ /* 0x000fe200000e0000 */
[C---:B------:R-:W-:Y:S01]  /*56e0*/  @!P1 IMAD.HI.U32 R2, R29.reuse, R9, RZ ;  /* 0x000000091d029227 */ /* 0x040fe200078e00ff */
[----:B------:R-:W-:Y:S02]  /*56f0*/  @!P1 SHF.R.U32.HI R0, RZ, R11, R0 ;  /* 0x0000000bff009219 */ /* 0x000fe40000011600 */
[----:B------:R-:W-:Y:S01]  /*5700*/  R2UR UR41, R14 ;  /* 0x000000000e2972ca */ /* 0x000fe200000e0000 */
[----:B------:R-:W-:Y:S01]  /*5710*/  VIADD R78, R78, 0x1 ;  /* 0x000000014e4e7836 */ /* 0x000fe20000000000 */
[----:B------:R-:W-:Y:S02]  /*5720*/  @!P1 SHF.R.U32.HI R2, RZ, R12, R2 ;  /* 0x0000000cff029219 */ /* 0x000fe40000011602 */
[----:B------:R-:W-:Y:S02]  /*5730*/  @!P1 SEL R3, R30, R0, !P2 ;  /* 0x000000001e039207 */ /* 0x000fe40005000000 */
[----:B------:R-:W-:Y:S02]  /*5740*/  @!P1 SEL R2, R29, R2, !P0 ;  /* 0x000000021d029207 */ /* 0x000fe40004000000 */
[----:B------:R-:W-:Y:S01]  /*5750*/  @P4 SHF.R.U32.HI R70, RZ, 0x10, R17 ;  /* 0x00000010ff464819 */ /* 0x000fe20000011611 */
[----:B------:R-:W-:Y:S02]  /*5760*/  USHF.L.U32 UR42, UR42, 0x6, URZ ;  /* 0x000000062a2a7899 */ /* 0x000fe400080006ff */
[----:B------:R-:W-:Y:S02]  /*5770*/  @!P1 IMAD.IADD R0, R2, 0x1, -R3 ;  /* 0x0000000102009824 */ /* 0x000fe400078e0a03 */
[----:B------:R-:W-:Y:S01]  /*5780*/  @!P1 IMAD.IADD R2, R3, 0x1, -R2 ;  /* 0x0000000103029824 */ /* 0x000fe200078e0a02 */
[----:B------:R-:W-:Y:S01]  /*5790*/  USHF.L.U32 UR41, UR41, 0x6, URZ ;  /* 0x0000000629297899 */ /* 0x000fe200080006ff */
[----:B------:R-:W-:Y:S02]  /*57a0*/  @!P1 IMAD R30, R0, R7, R30 ;  /* 0x00000007001e9224 */ /* 0x000fe400078e021e */
[----:B------:R-:W-:Y:S01]  /*57b0*/  @!P1 IMAD R29, R2, R8, R29 ;  /* 0x00000008021d9224 */ /* 0x000fe200078e021d */
[----:B------:R-:W-:Y:S08]  /*57c0*/  BRA.U !UP0, `(.L_x_91) ;  /* 0x00000001087c7547 */ /* 0x000ff0000b800000 */
[----:B------:R-:W1:Y:S01]  /*57d0*/  LDCU.64 UR8, c[0x4][0x80] ;  /* 0x01001000ff0877ac */ /* 0x000e620008000a00 */
[----:B------:R-:W-:Y:S01]  /*57e0*/  MOV R2, 0x0 ;  /* 0x0000000000027802 */ /* 0x000fe20000000f00 */
[----:B------:R-:W-:Y:S02]  /*57f0*/  HFMA2 R12, -RZ, RZ, 0, 5.9604644775390625e-08 ;  /* 0x00000001ff0c7431 */ /* 0x000fe400000001ff */
[----:B------:R-:W-:Y:S01]  /*5800*/  IMAD.MOV.U32 R8, RZ, RZ, 0x70 ;  /* 0x00000070ff087424 */ /* 0x000fe200078e00ff */
[----:B------:R2:W3:Y:S01]  /*5810*/  LDC.64 R14, c[0x4][R2] ;  /* 0x01000000020e7b82 */ /* 0x0004e20000000a00 */
[----:B------:R-:W4:Y:S01]  /*5820*/  LDCU.64 UR6, c[0x4][0x88] ;  /* 0x01001100ff0677ac */ /* 0x000f220008000a00 */
[----:B------:R-:W-:Y:S01]  /*5830*/  IMAD.MOV.U32 R13, RZ, RZ, RZ ;  /* 0x000000ffff0d7224 */ /* 0x000fe200078e00ff */
[----:B------:R-:W2:Y:S01]  /*5840*/  LDCU.64 UR4, c[0x4][0x8] ;  /* 0x01000100ff0477ac */ /* 0x000ea20008000a00 */
[----:B-1----:R-:W-:Y:S01]  /*5850*/  MOV R5, UR9 ;  /* 0x0000000900057c02 */ /* 0x002fe20008000f00 */
[----:B------:R-:W-:Y:S01]  /*5860*/  IMAD.U32 R4, RZ, RZ, UR8 ;  /* 0x00000008ff047e24 */ /* 0x000fe2000f8e00ff */
[----:B----4-:R-:W-:Y:S01]  /*5870*/  MOV R7, UR7 ;  /* 0x0000000700077c02 */ /* 0x010fe20008000f00 */
[----:B------:R-:W-:Y:S01]  /*5880*/  IMAD.U32 R6, RZ, RZ, UR6 ;  /* 0x00000006ff067e24 */ /* 0x000fe2000f8e00ff */
[----:B--2---:R-:W-:Y:S01]  /*5890*/  MOV R11, UR5 ;  /* 0x00000005000b7c02 */ /* 0x004fe20008000f00 */
[----:B------:R-:W-:Y:S02]  /*58a0*/  IMAD.U32 R10, RZ, RZ, UR4 ;  /* 0x00000004ff0a7e24 */ /* 0x000fe4000f8e00ff */
[----:B------:R-:W-:Y:S07]  /*58b0*/  LEPC R20, `(.L_x_92) ;  /* 0x000000001014794e */ /* 0x000fee0000000000 */
[----:B---3-5:R-:W-:Y:S05]  /*58c0*/  CALL.ABS.NOINC R14 ;  /* 0x000000000e007343 */ /* 0x028fea0003c00000 */
.L_x_92:
[----:B------:R-:W1:Y:S01]  /*58d0*/  LDCU.64 UR8, c[0x4][0x80] ;  /* 0x01001000ff0877ac */ /* 0x000e620008000a00 */
[----:B------:R-:W2:Y:S01]  /*58e0*/  LDC.64 R2, c[0x4][R2] ;  /* 0x0100000002027b82 */ /* 0x000ea20000000a00 */
[----:B------:R-:W-:Y:S02]  /*58f0*/  HFMA2 R12, -RZ, RZ, 0, 5.9604644775390625e-08 ;  /* 0x00000001ff0c7431 */ /* 0x000fe400000001ff */
[----:B------:R-:W-:Y:S02]  /*5900*/  IMAD.MOV.U32 R8, RZ, RZ, 0x70 ;  /* 0x00000070ff087424 */ /* 0x000fe400078e00ff */
[----:B------:R-:W-:Y:S01]  /*5910*/  IMAD.MOV.U32 R13, RZ, RZ, RZ ;  /* 0x000000ffff0d7224 */ /* 0x000fe200078e00ff */
[----:B------:R-:W3:Y:S01]  /*5920*/  LDCU.64 UR6, c[0x4][0x88] ;  /* 0x01001100ff0677ac */ /* 0x000ee20008000a00 */
[----:B------:R-:W4:Y:S01]  /*5930*/  LDCU.64 UR4, c[0x4][0x8] ;  /* 0x01000100ff0477ac */ /* 0x000f220008000a00 */
[----:B-1----:R-:W-:Y:S02]  /*5940*/  MOV R4, UR8 ;  /* 0x0000000800047c02 */ /* 0x002fe40008000f00 */
[----:B------:R-:W-:Y:S02]  /*5950*/  MOV R5, UR9 ;  /* 0x0000000900057c02 */ /* 0x000fe40008000f00 */
[----:B---3--:R-:W-:Y:S01]  /*5960*/  MOV R7, UR7 ;  /* 0x0000000700077c02 */ /* 0x008fe20008000f00 */
[----:B------:R-:W-:Y:S01]  /*5970*/  IMAD.U32 R6, RZ, RZ, UR6 ;  /* 0x00000006ff067e24 */ /* 0x000fe2000f8e00ff */
[----:B----4-:R-:W-:Y:S01]  /*5980*/  MOV R11, UR5 ;  /* 0x00000005000b7c02 */ /* 0x010fe20008000f00 */
[----:B------:R-:W-:Y:S02]  /*5990*/  IMAD.U32 R10, RZ, RZ, UR4 ;  /* 0x00000004ff0a7e24 */ /* 0x000fe4000f8e00ff */
[----:B------:R-:W-:Y:S07]  /*59a0*/  LEPC R20, `(.L_x_91) ;  /* 0x000000001014794e */ /* 0x000fee0000000000 */
[----:B--2---:R-:W-:Y:S05]  /*59b0*/  CALL.ABS.NOINC R2 ;  /* 0x0000000002007343 */ /* 0x004fea0003c00000 */
.L_x_91:
[----:B------:R-:W-:Y:S01]  /*59c0*/  ISETP.NE.U32.AND P4, PT, R58, RZ, PT ;  /* 0x000000ff3a00720c */ /* 0x000fe20003f85070 */
[----:B------:R-:W-:Y:S01]  /*59d0*/  UISETP.NE.AND UP2, UPT, UR53, URZ, UPT ;  /* 0x000000ff3500728c */ /* 0x000fe2000bf45270 */
[----:B------:R-:W-:Y:S01]  /*59e0*/  ISETP.NE.U32.AND P2, PT, RZ, UR38, PT ;  /* 0x00000026ff007c0c */ /* 0x000fe2000bf45070 */
[----:B------:R-:W-:Y:S01]  /*59f0*/  UISETP.NE.U32.AND UP1, UPT, UR44, URZ, UPT ;  /* 0x000000ff2c00728c */ /* 0x000fe2000bf25070 */
[----:B------:R-:W-:Y:S01]  /*5a00*/  ISETP.NE.AND.EX P4, PT, R59, RZ, PT, P4 ;  /* 0x000000ff3b00720c */ /* 0x000fe20003f85340 */
[----:B------:R-:W-:Y:S01]  /*5a10*/  UPLOP3.LUT UP0, UPT, UPT, UPT, UPT, 0x40, 0x4 ;  /* 0x000000000004789c */ /* 0x000fe20003f0e870 */
[----:B------:R-:W-:Y:S01]  /*5a20*/  ISETP.NE.AND.EX P2, PT, RZ, UR39, PT, P2 ;  /* 0x00000027ff007c0c */ /* 0x000fe2000bf45320 */
[----:B------:R-:W-:Y:S01]  /*5a30*/  UISETP.NE.AND.EX UP1, UPT, UR45, URZ, UPT, UP1 ;  /* 0x000000ff2d00728c */ /* 0x000fe2000bf25310 */
[----:B------:R-:W-:Y:S04]  /*5a40*/  PLOP3.LUT P1, PT, PT, PT, UP2, 0x80, 0x8 ;  /* 0x000000000008781c */ /* 0x000fe80003f2f028 */
[----:B------:R-:W-:Y:S06]  /*5a50*/  @UP2 UPLOP3.LUT UP0, UPT, UPT, UPT, UP1, 0x80, 0x8 ;  /* 0x000000000008289c */ /* 0x000fec0003f0f010 */
[----:B------:R-:W-:Y:S01]  /*5a60*/  PLOP3.LUT P0, PT, PT, PT, UP0, 0x80, 0x8 ;  /* 0x000000000008781c */ /* 0x000fe20003f0f008 */
[----:B------:R-:W-:Y:S01]  /*5a70*/  @!UPT UIADD3 URZ, UPT, UPT, URZ, URZ, URZ ;  /* 0x000000fffffff290 */ /* 0x000fe2000fffe0ff */
[----:B------:R-:W-:Y:S11]  /*5a80*/  BRA.U !UP1, `(.L_x_93) ;  /* 0x0000000109387547 */ /* 0x000ff6000b800000 */
[----:B------:R-:W-:Y:S01]  /*5a90*/  UISETP.NE.U32.AND UP0, UPT, UR38, URZ, UPT ;  /* 0x000000ff2600728c */ /* 0x000fe2000bf05070 */
[----:B------:R-:W-:Y:S02]  /*5aa0*/  HFMA2 R0, -RZ, RZ, 0, 5.9604644775390625e-08 ;  /* 0x00000001ff007431 */ /* 0x000fe400000001ff */
[----:B------:R-:W-:Y:S01]  /*5ab0*/  IMAD.MOV.U32 R64, RZ, RZ, 0x1 ;  /* 0x00000001ff407424 */ /* 0x000fe200078e00ff */
[----:B------:R-:W-:Y:S06]  /*5ac0*/  UISETP.NE.AND.EX UP0, UPT, UR39, URZ, UPT, UP0 ;  /* 0x000000ff2700728c */ /* 0x000fec000bf05300 */
[----:B------:R-:W-:Y:S05]  /*5ad0*/  PLOP3.LUT P3, PT, PT, PT, UP0, 0x80, 0x8 ;  /* 0x000000000008781c */ /* 0x000fea0003f6f008 */
[----:B------:R-:W1:Y:S01]  /*5ae0*/  @UP0 LDCU.64 UR6, c[0x0][0x888] ;  /* 0x00011100ff0607ac */ /* 0x000e620008000a00 */
[----:B------:R-:W-:Y:S07]  /*5af0*/  @UP0 UIMAD UR4, UR36, UR44, URZ ;  /* 0x0000002c240402a4 */ /* 0x000fee000f8e02ff */
[----:B------:R-:W-:Y:S01]  /*5b00*/  @!P3 PRMT R64, R0, 0x7610, R64 ;  /* 0x000076100040b816 */ /* 0x000fe20000000040 */
[----:B-1----:R-:W-:Y:S03]  /*5b10*/  @UP0 UIMAD.WIDE UR6, UR4, 0x4, UR6 ;  /* 0x00000004040608a5 */ /* 0x002fe6000f8e0206 */
[----:B------:R-:W1:Y:S03]  /*5b20*/  @!UP0 LDCU UR4, c[0x0][0x880] ;  /* 0x00011000ff0487ac */ /* 0x000e660008000800 */
[----:B------:R-:W-:Y:S01]  /*5b30*/  IMAD.U32 R2, RZ, RZ, UR6 ;  /* 0x00000006ff027e24 */ /* 0x000fe2000f8e00ff */
[----:B------:R-:W-:Y:S05]  /*5b40*/  MOV R3, UR7 ;  /* 0x0000000700037c02 */ /* 0x000fea0008000f00 */
[----:B-----5:R2:W5:Y:S02]  /*5b50*/  @P3 LDG.E R35, desc[UR46][R2.64] ;  /* 0x0000002e02233981 */ /* 0x020564000c1e1900 */
[----:B-12---:R-:W-:Y:S02]  /*5b60*/  @!P3 IMAD.U32 R35, RZ, RZ, UR4 ;  /* 0x00000004ff23be24 */ /* 0x006fe4000f8e00ff */
.L_x_93:
[----:B------:R-:W-:Y:S05]  /*5b70*/  @!P4 BRA `(.L_x_94) ;  /* 0x000000000020c947 */ /* 0x000fea0003800000 */
[----:B------:R-:W-:Y:S04]  /*5b80*/  ISETP.NE.U32.AND P3, PT, R56, RZ, PT ;  /* 0x000000ff3800720c */ /* 0x000fe80003f65070 */
[----:B------:R-:W-:Y:S11]  /*5b90*/  ISETP.NE.AND.EX P3, PT, R57, RZ, PT, P3 ;  /* 0x000000ff3900720c */ /* 0x000ff60003f65330 */
[----:B------:R-:W-:Y:S02]  /*5ba0*/  @!UPT UIADD3 URZ, UPT, UPT, URZ, URZ, URZ ;  /* 0x000000fffffff290 */ /* 0x000fe4000fffe0ff */
[----:B------:R-:W1:Y:S01]  /*5bb0*/  @P3 LDC.64 R2, c[0x0][0x8a8] ;  /* 0x00022a00ff023b82 */ /* 0x000e620000000a00 */
[----:B------:R-:W-:Y:S04]  /*5bc0*/  @P3 IMAD R0, R58, UR36, RZ ;  /* 0x000000243a003c24 */ /* 0x000fe8000f8e02ff */
[----:B-1----:R-:W-:Y:S05]  /*5bd0*/  @P3 IMAD.WIDE R2, R0, 0x4, R2 ;  /* 0x0000000400023825 */ /* 0x002fea00078e0202 */
[----:B-----5:R1:W5:Y:S02]  /*5be0*/  @P3 LDG.E R33, desc[UR46][R2.64] ;  /* 0x0000002e02213981 */ /* 0x020364000c1e1900 */
[----:B-1----:R-:W2:Y:S02]  /*5bf0*/  @!P3 LDC R33, c[0x0][0x8a0] ;  /* 0x00022800ff21bb82 */ /* 0x002ea40000000800 */
.L_x_94:
[----:B-----5:R-:W-:Y:S01]  /*5c00*/  FSETP.NEU.AND P3, PT, R35, RZ, PT ;  /* 0x000000ff2300720b */ /* 0x020fe20003f6d000 */
[----:B------:R-:W-:Y:S01]  /*5c10*/  IMAD.U32 R2, RZ, RZ, UR56 ;  /* 0x00000038ff027e24 */ /* 0x000fe2000f8e00ff */
[----:B------:R-:W-:Y:S01]  /*5c20*/  SEL R5, RZ, 0xffffffff, P2 ;  /* 0xffffffffff057807 */ /* 0x000fe20001000000 */
[----:B------:R-:W-:Y:S01]  /*5c30*/  ULOP3.LUT UR4, UR51, 0x1, URZ, 0x3c, !UPT ;  /* 0x0000000133047892 */ /* 0x000fe2000f8e3cff */
[----:B------:R-:W-:Y:S01]  /*5c40*/  @P1 LOP3.LUT P2, RZ, R64, 0xff, RZ, 0xc0, !PT ;  /* 0x000000ff40ff1812 */ /* 0x000fe2000784c0ff */
[----:B------:R-:W-:Y:S01]  /*5c50*/  BSSY B1, `(.L_x_95) ;  /* 0x000004b000017945 */ /* 0x000fe20003800000 */
[----:B------:R-:W-:Y:S01]  /*5c60*/  @P1 SEL R0, RZ, 0xffffffff, P3 ;  /* 0xffffffffff001807 */ /* 0x000fe20001800000 */
[----:B------:R-:W-:Y:S01]  /*5c70*/  IMAD.MOV.U32 R85, RZ, RZ, 0x1 ;  /* 0x00000001ff557424 */ /* 0x000fe200078e00ff */
[----:B------:R-:W-:Y:S01]  /*5c80*/  LEA R2, R2, UR48, 0x3 ;  /* 0x0000003002027c11 */ /* 0x000fe2000f8e18ff */
[----:B------:R-:W-:Y:S01]  /*5c90*/  IMAD.U32 R83, RZ, RZ, UR4 ;  /* 0x00000004ff537e24 */ /* 0x000fe2000f8e00ff */
[----:B------:R-:W-:Y:S01]  /*5ca0*/  @P0 SEL R0, R5, R0, !P2 ;  /* 0x0000000005000207 */ /* 0x000fe20005000000 */
[----:B------:R-:W-:Y:S01]  /*5cb0*/  IMAD.U32 R84, RZ, RZ, UR56 ;  /* 0x00000038ff547e24 */ /* 0x000fe2000f8e00ff */
[C---:B------:R-:W-:Y:S02]  /*5cc0*/  LEA R82, R31.reuse, UR48, 0x3 ;  /* 0x000000301f527c11 */ /* 0x040fe4000f8e18ff */
[----:B------:R-:W-:Y:S02]  /*5cd0*/  CS2R R54, SRZ ;  /* 0x0000000000367805 */ /* 0x000fe4000001ff00 */
[----:B------:R-:W-:Y:S02]  /*5ce0*/  @P1 LOP3.LUT R0, R0, 0x1, RZ, 0xc0, !PT ;  /* 0x0000000100001812 */ /* 0x000fe400078ec0ff */
[----:B------:R-:W-:Y:S02]  /*5cf0*/  CS2R R52, SRZ ;  /* 0x0000000000347805 */ /* 0x000fe4000001ff00 */
[----:B------:R-:W-:Y:S02]  /*5d00*/  SHF.L.U32 R3, R72, 0x1f, RZ ;  /* 0x0000001f48037819 */ /* 0x000fe400000006ff */
[----:B------:R-:W-:Y:S02]  /*5d10*/  CS2R R50, SRZ ;  /* 0x0000000000327805 */ /* 0x000fe4000001ff00 */
[----:B------:R-:W-:Y:S02]  /*5d20*/  ISETP.NE.U32.OR P5, PT, R0, 0x1, !P1 ;  /* 0x000000010000780c */ /* 0x000fe40004fa5470 */
[----:B------:R-:W-:Y:S02]  /*5d30*/  CS2R R48, SRZ ;  /* 0x0000000000307805 */ /* 0x000fe4000001ff00 */
[----:B------:R-:W-:Y:S02]  /*5d40*/  PLOP3.LUT P2, PT, PT, PT, UP1, 0x80, 0x8 ;  /* 0x000000000008781c */ /* 0x000fe40003f4f018 */
[----:B------:R-:W-:Y:S02]  /*5d50*/  CS2R R46, SRZ ;  /* 0x00000000002e7805 */ /* 0x000fe4000001ff00 */
[----:B------:R-:W-:Y:S02]  /*5d60*/  LEA.HI R34, R31, R31, RZ, 0x1 ;  /* 0x0000001f1f227211 */ /* 0x000fe400078f08ff */
[----:B------:R-:W-:Y:S02]  /*5d70*/  CS2R R44, SRZ ;  /* 0x00000000002c7805 */ /* 0x000fe4000001ff00 */
[----:B------:R-:W-:Y:S02]  /*5d80*/  LOP3.LUT P4, R77, R64, 0xff, RZ, 0xc0, !PT ;  /* 0x000000ff404d7812 */ /* 0x000fe4000788c0ff */
[----:B------:R-:W-:Y:S02]  /*5d90*/  CS2R R42, SRZ ;  /* 0x00000000002a7805 */ /* 0x000fe4000001ff00 */
[----:B------:R-:W-:Y:S02]  /*5da0*/  SEL R4, RZ, 0xffffffff, P3 ;  /* 0xffffffffff047807 */ /* 0x000fe40001800000 */
[----:B------:R-:W-:Y:S02]  /*5db0*/  CS2R R40, SRZ ;  /* 0x0000000000287805 */ /* 0x000fe4000001ff00 */
[----:B------:R-:W-:Y:S02]  /*5dc0*/  P2R R79, PR, RZ, 0x20 ;  /* 0x00000020ff4f7803 */ /* 0x000fe40000000000 */
[----:B------:R-:W-:Y:S02]  /*5dd0*/  @P5 SHF.L.U32 R0, R83, 0x1f, RZ ;  /* 0x0000001f53005819 */ /* 0x000fe400000006ff */
[----:B------:R-:W-:Y:S02]  /*5de0*/  @P2 SEL R4, R5, R4, !P4 ;  /* 0x0000000405042207 */ /* 0x000fe40006000000 */
[----:B------:R1:W3:Y:S02]  /*5df0*/  @P5 SYNCS.PHASECHK.TRANS64.TRYWAIT P1, [R2+URZ+0xc0], R0 ;  /* 0x0000c000020055a7 */ /* 0x0002e400080211ff */
[----:B------:R-:W-:Y:S04]  /*5e00*/  LOP3.LUT R4, R4, 0x1, RZ, 0xc0, !PT ;  /* 0x0000000104047812 */ /* 0x000fe800078ec0ff */
[----:B------:R-:W-:Y:S04]  /*5e10*/  ISETP.NE.U32.AND P2, PT, R4, 0x1, PT ;  /* 0x000000010400780c */ /* 0x000fe80003f45070 */
[----:B------:R-:W-:Y:S01]  /*5e20*/  P2R R86, PR, RZ, 0x4 ;  /* 0x00000004ff567803 */ /* 0x000fe20000000000 */
[----:B------:R4:W2:Y:S01]  /*5e30*/  SYNCS.PHASECHK.TRANS64.TRYWAIT P0, [R82+URZ+0x120], R3 ;  /* 0x00012003520075a7 */ /* 0x0008a200080011ff */
[C---:B-1----:R-:W-:Y:S01]  /*5e40*/  IMAD.SHL.U32 R0, R34.reuse, 0x20, RZ ;  /* 0x0000002022007824 */ /* 0x042fe200078e00ff */
[----:B------:R-:W-:Y:S04]  /*5e50*/  LOP3.LUT R34, R34, 0xffe, RZ, 0xc0, !PT ;  /* 0x00000ffe22227812 */ /* 0x000fe800078ec0ff */
[----:B------:R-:W-:Y:S01]  /*5e60*/  LOP3.LUT R0, R0, 0xffffffc0, RZ, 0xc0, !PT ;  /* 0xffffffc000007812 */ /* 0x000fe200078ec0ff */
[----:B------:R-:W-:Y:S04]  /*5e70*/  IMAD.IADD R34, R31, 0x1, -R34 ;  /* 0x000000011f227824 */ /* 0x000fe800078e0a22 */
[----:B------:R-:W-:Y:S04]  /*5e80*/  IMAD.IADD R0, R32, 0x1, R0 ;  /* 0x0000000120007824 */ /* 0x000fe800078e0200 */
[----:B------:R-:W-:Y:S01]  /*5e90*/  IMAD R34, R34, 0x100000, R0 ;  /* 0x0010000022227824 */ /* 0x000fe200078e0200 */
[----:B---3--:R-:W-:Y:S01]  /*5ea0*/  @P5 SEL R85, RZ, 0x1, !P1 ;  /* 0x00000001ff555807 */ /* 0x008fe20004800000 */
[----:B----4-:R-:W-:Y:S06]  /*5eb0*/  @!P5 BRA `(.L_x_96) ;  /* 0x000000000090d947 */ /* 0x010fec0003800000 */
[----:B------:R-:W-:Y:S01]  /*5ec0*/  HFMA2 R47, -RZ, RZ, 0, 0 ;  /* 0x00000000ff2f7431 */ /* 0x000fe200000001ff */
[----:B------:R-:W-:Y:S01]  /*5ed0*/  ISETP.NE.AND P1, PT, R85, RZ, PT ;  /* 0x000000ff5500720c */ /* 0x000fe20003f25270 */
[----:B------:R-:W-:Y:S01]  /*5ee0*/  IMAD.U32 R5, RZ, RZ, UR56 ;  /* 0x00000038ff057e24 */ /* 0x000fe2000f8e00ff */
[----:B------:R-:W-:Y:S11]  /*5ef0*/  BSSY B0, `(.L_x_97) ;  /* 0x0000005000007945 */ /* 0x000ff60003800000 */
[----:B------:R-:W-:Y:S05]  /*5f00*/  @P1 BRA `(.L_x_98) ;  /* 0x00000000000c1947 */ /* 0x000fea0003800000 */
[----:B------:R-:W-:Y:S04]  /*5f10*/  SHF.L.U32 R0, R83, 0x1f, RZ ;  /* 0x0000001f53007819 */ /* 0x000fe800000006ff */
[----:B------:R-:W1:Y:S02]  /*5f20*/  SYNCS.PHASECHK.TRANS64.TRYWAIT P1, [R2+URZ+0xc0], R0 ;  /* 0x0000c000020075a7 */ /* 0x000e6400080211ff */
[----:B-1----:R-:W-:Y:S05]  /*5f30*/  @!P1 BRA `(.L_x_99) ;  /* 0x0000001c00f89947 */ /* 0x002fea0003800000 */
.L_x_98:
[----:B------:R-:W-:Y:S05]  /*5f40*/  BSYNC B0 ;  /* 0x0000000000007941 */ /* 0x000fea0003800000 */
.L_x_97:
[----:B------:R-:W-:Y:S01]  /*5f50*/  ISETP.NE.AND P1, PT, R86, RZ, PT ;  /* 0x000000ff5600720c */ /* 0x000fe20003f25270 */
[----:B------:R-:W-:Y:S01]  /*5f60*/  IMAD.MOV.U32 R46, RZ, RZ, RZ ;  /* 0x000000ffff2e7224 */ /* 0x000fe200078e00ff */
[----:B------:R-:W-:Y:S02]  /*5f70*/  CS2R R44, SRZ ;  /* 0x00000000002c7805 */ /* 0x000fe4000001ff00 */
[----:B------:R-:W-:Y:S02]  /*5f80*/  CS2R R42, SRZ ;  /* 0x00000000002a7805 */ /* 0x000fe4000001ff00 */
[----:B------:R-:W-:Y:S02]  /*5f90*/  CS2R R40, SRZ ;  /* 0x0000000000287805 */ /* 0x000fe4000001ff00 */
[----:B------:R-:W-:Y:S02]  /*5fa0*/  CS2R R50, SRZ ;  /* 0x0000000000327805 */ /* 0x000fe4000001ff00 */
[----:B------:R-:W-:Y:S02]  /*5fb0*/  CS2R R48, SRZ ;  /* 0x0000000000307805 */ /* 0x000fe4000001ff00 */
[----:B------:R-:W-:Y:S02]  /*5fc0*/  CS2R R54, SRZ ;  /* 0x0000000000367805 */ /* 0x000fe4000001ff00 */
[----:B------:R-:W-:Y:S01]  /*5fd0*/  CS2R R52, SRZ ;  /* 0x0000000000347805 */ /* 0x000fe2000001ff00 */
[----:B------:R-:W-:Y:S01]  /*5fe0*/  @P1 IMAD R5, R5, 0x800, R68 ;  /* 0x0000080005051824 */ /* 0x000fe200078e0244 */
[----:B------:R-:W-:Y:S05]  /*5ff0*/  @P1 WARPSYNC.ALL ;  /* 0x0000000000001948 */ /* 0x000fea0003800000 */
[----:B------:R-:W-:Y:S01]  /*6000*/  @P1 LEA R5, R5, UR48, 0x2 ;  /* 0x0000003005051c11 */ /* 0x000fe2000f8e10ff */
[----:B------:R-:W-:Y:S04]  /*6010*/  UIADD3 UR5, UPT, UPT, UR56, 0x1, URZ ;  /* 0x0000000138057890 */ /* 0x000fe8000fffe0ff */
[----:B------:R3:W4:Y:S01]  /*6020*/  @P1 LDSM.16.M88.4 R40, [R5+0x400] ;  /* 0x000400000528183b */ /* 0x0007220000000200 */
[----:B------:R-:W-:Y:S01]  /*6030*/  @P1 VIADD R4, R5, 0x400 ;  /* 0x0000040005041836 */ /* 0x000fe20000000000 */
[----:B------:R-:W-:Y:S01]  /*6040*/  UISETP.NE.AND UP0, UPT, UR5, 0x3, UPT ;  /* 0x000000030500788c */ /* 0x000fe2000bf05270 */
[C-C-:B-1----:R-:W-:Y:S02]  /*6050*/  @P1 IMAD R2, R74.reuse, 0x4, R5.reuse ;  /* 0x000000044a021824 */ /* 0x142fe400078e0205 */
[C---:B------:R-:W-:Y:S01]  /*6060*/  @P1 IMAD R4, R73.reuse, 0x4, R4 ;  /* 0x0000000449041824 */ /* 0x040fe200078e0204 */
[----:B------:R-:W-:Y:S01]  /*6070*/  USEL UR4, URZ, 0x1, UP0 ;  /* 0x00000001ff047887 */ /* 0x000fe20008000000 */
[----:B------:R-:W-:Y:S01]  /*6080*/  @P1 IMAD R0, R73, 0x4, R5 ;  /* 0x0000000449001824 */ /* 0x000fe200078e0205 */
[----:B------:R3:W1:Y:S01]  /*6090*/  @P1 LDSM.16.M88.4 R44, [R2+0x400] ;  /* 0x00040000022c183b */ /* 0x0006620000000200 */
[----:B------:R-:W-:Y:S01]  /*60a0*/  @P1 IMAD R4, R74, 0x4, R4 ;  /* 0x000000044a041824 */ /* 0x000fe200078e0204 */
[----:B------:R-:W-:Y:S02]  /*60b0*/  USEL UR5, UR5, URZ, UP0 ;  /* 0x000000ff05057287 */ /* 0x000fe40008000000 */
[----:B------:R3:W1:Y:S01]  /*60c0*/  @P1 LDSM.16.M88.4 R48, [R0+0x400] ;  /* 0x000400000030183b */ /* 0x0006620000000200 */
[----:B------:R-:W-:Y:S03]  /*60d0*/  LOP3.LUT R83, R83, UR4, RZ, 0x3c, !PT ;  /* 0x0000000453537c12 */ /* 0x000fe6000f8e3cff */
[----:B------:R3:W1:Y:S01]  /*60e0*/  @P1 LDSM.16.M88.4 R52, [R4] ;  /* 0x000000000434183b */ /* 0x0006620000000200 */
[----:B------:R-:W-:Y:S03]  /*60f0*/  IMAD.U32 R84, RZ, RZ, UR5 ;  /* 0x00000005ff547e24 */ /* 0x000fe6000f8e00ff */
.L_x_96:
[----:B------:R-:W-:Y:S05]  /*6100*/  BSYNC B1 ;  /* 0x0000000000017941 */ /* 0x000fea0003800000 */
.L_x_95:
[----:B---3--:R-:W-:Y:S04]  /*6110*/  SHF.R.U32.HI R0, RZ, 0x15, R34 ;  /* 0x00000015ff007819 */ /* 0x008fe80000011622 */
[----:B------:R-:W-:Y:S01]  /*6120*/  LOP3.LUT P1, RZ, R0, 0x3, R69, 0x48, !PT ;  /* 0x0000000300ff7812 */ /* 0x000fe20007824845 */
[----:B------:R-:W-:Y:S01]  /*6130*/  @!UPT UIADD3 URZ, UPT, UPT, URZ, URZ, URZ ;  /* 0x000000fffffff290 */ /* 0x000fe2000fffe0ff */
[----:B--2---:R-:W-:Y:S11]  /*6140*/  @P0 BRA `(.L_x_100) ;  /* 0x0000000000080947 */ /* 0x004ff60003800000 */
[----:B------:R-:W2:Y:S02]  /*6150*/  SYNCS.PHASECHK.TRANS64.TRYWAIT P0, [R82+URZ+0x120], R3 ;  /* 0x00012003520075a7 */ /* 0x000ea400080011ff */
[----:B--2---:R-:W-:Y:S05]  /*6160*/  @!P0 BRA `(.L_x_101) ;  /* 0x0000001c00808947 */ /* 0x004fea0003800000 */
.L_x_100:
[----:B------:R-:W-:Y:S05]  /*6170*/  @!P1 BRA `(.L_x_102) ;  /* 0x0000000000409947 */ /* 0x000fea0003800000 */
[----:B------:R-:W3:Y:S01]  /*6180*/  LDCU.64 UR8, c[0x4][0x70] ;  /* 0x01000e00ff0877ac */ /* 0x000ee20008000a00 */
[----:B--2---:R-:W-:Y:S01]  /*6190*/  MOV R3, 0x0 ;  /* 0x0000000000037802 */ /* 0x004fe20000000f00 */
[----:B------:R-:W-:Y:S02]  /*61a0*/  HFMA2 R12, -RZ, RZ, 0, 5.9604644775390625e-08 ;  /* 0x00000001ff0c7431 */ /* 0x000fe400000001ff */
[----:B------:R-:W-:Y:S02]  /*61b0*/  IMAD.MOV.U32 R8, RZ, RZ, 0x192 ;  /* 0x00000192ff087424 */ /* 0x000fe400078e00ff */
[----:B------:R-:W-:Y:S01]  /*61c0*/  IMAD.MOV.U32 R13, RZ, RZ, RZ ;  /* 0x000000ffff0d7224 */ /* 0x000fe200078e00ff */
[----:B------:R-:W2:Y:S01]  /*61d0*/  LDCU.64 UR6, c[0x4][0x78] ;  /* 0x01000f00ff0677ac */ /* 0x000ea20008000a00 */
[----:B------:R-:W1:Y:S01]  /*61e0*/  LDC.64 R2, c[0x4][R3] ;  /* 0x0100000003027b82 */ /* 0x000e620000000a00 */
[----:B------:R-:W5:Y:S01]  /*61f0*/  LDCU.64 UR4, c[0x4][0x10] ;  /* 0x01000200ff0477ac */ /* 0x000f620008000a00 */
[----:B---3--:R-:W-:Y:S01]  /*6200*/  MOV R5, UR9 ;  /* 0x0000000900057c02 */ /* 0x008fe20008000f00 */
[----:B------:R-:W-:Y:S01]  /*6210*/  IMAD.U32 R4, RZ, RZ, UR8 ;  /* 0x00000008ff047e24 */ /* 0x000fe2000f8e00ff */
[----:B--2---:R-:W-:Y:S01]  /*6220*/  MOV R7, UR7 ;  /* 0x0000000700077c02 */ /* 0x004fe20008000f00 */
[----:B------:R-:W-:Y:S01]  /*6230*/  IMAD.U32 R6, RZ, RZ, UR6 ;  /* 0x00000006ff067e24 */ /* 0x000fe2000f8e00ff */
[----:B-----5:R-:W-:Y:S01]  /*6240*/  MOV R11, UR5 ;  /* 0x00000005000b7c02 */ /* 0x020fe20008000f00 */
[----:B------:R-:W-:Y:S02]  /*6250*/  IMAD.U32 R10, RZ, RZ, UR4 ;  /* 0x00000004ff0a7e24 */ /* 0x000fe4000f8e00ff */
[----:B------:R-:W-:Y:S07]  /*6260*/  LEPC R20, `(.L_x_102) ;  /* 0x000000001014794e */ /* 0x000fee0000000000 */
[----:B-1--4-:R-:W-:Y:S05]  /*6270*/  CALL.ABS.NOINC R2 ;  /* 0x0000000002007343 */ /* 0x012fea0003c00000 */
.L_x_102:
[----:B------:R-:W-:Y:S05]  /*6280*/  WARPSYNC.ALL ;  /* 0x0000000000007948 */ /* 0x000fea0003800000 */
[----:B------:R-:W-:Y:S01]  /*6290*/  R2UR UR4, R34 ;  /* 0x00000000220472ca */ /* 0x000fe200000e0000 */
[----:B------:R-:W-:Y:S01]  /*62a0*/  BSSY.RECONVERGENT B0, `(.L_x_103) ;  /* 0x000003e000007945 */ /* 0x000fe20003800200 */
[----:B------:R-:W-:Y:S02]  /*62b0*/  MOV R20, UR56 ;  /* 0x0000003800147c02 */ /* 0x000fe40008000f00 */
[----:B------:R-:W-:Y:S02]  /*62c0*/  SHF.L.U32 R80, R74, 0x2, RZ ;  /* 0x000000024a507819 */ /* 0x000fe400000006ff */
[----:B------:R-:W-:Y:S02]  /*62d0*/  LEA R20, R20, R68, 0xb ;  /* 0x0000004414147211 */ /* 0x000fe400078e58ff */
[----:B------:R-:W-:Y:S02]  /*62e0*/  SHF.L.U32 R81, R73, 0x2, RZ ;  /* 0x0000000249517819 */ /* 0x000fe400000006ff */
[----:B------:R-:W-:Y:S02]  /*62f0*/  LEA R20, R20, UR48, 0x2 ;  /* 0x0000003014147c11 */ /* 0x000fe4000f8e10ff */
[----:B------:R-:W-:Y:S01]  /*6300*/  ISETP.NE.AND P0, PT, R75, RZ, PT ;  /* 0x000000ff4b00720c */ /* 0x000fe20003f05270 */
[----:B------:R-:W3:Y:S02]  /*6310*/  LDTM.16dp128bit.x8 R4, tmem[UR4] ;  /* 0x00000004000479ee */ /* 0x000ee40008180000 */
[C---:B---3--:R-:W-:Y:S01]  /*6320*/  FMUL R0, R33.reuse, R4 ;  /* 0x0000000421007220 */ /* 0x048fe20000400000 */
[C---:B------:R-:W-:Y:S01]  /*6330*/  FMUL R2, R33.reuse, R5 ;  /* 0x0000000521027220 */ /* 0x040fe20000400000 */
[C---:B--2---:R-:W-:Y:S01]  /*6340*/  FMUL R3, R33.reuse, R6 ;  /* 0x0000000621037220 */ /* 0x044fe20000400000 */
[----:B------:R-:W-:Y:S01]  /*6350*/  FMUL R7, R33, R7 ;  /* 0x0000000721077220 */ /* 0x000fe20000400000 */
[----:B----4-:R-:W-:Y:S01]  /*6360*/  FFMA R36, R35, R40, R0 ;  /* 0x0000002823247223 */ /* 0x010fe20000000000 */
[----:B------:R-:W-:Y:S01]  /*6370*/  FMUL R4, R33, R8 ;  /* 0x0000000821047220 */ /* 0x000fe20000400000 */
[----:B------:R-:W-:Y:S01]  /*6380*/  FFMA R37, R35, R41, R2 ;  /* 0x0000002923257223 */ /* 0x000fe20000000002 */
[----:B------:R-:W-:Y:S01]  /*6390*/  FMUL R5, R33, R9 ;  /* 0x0000000921057220 */ /* 0x000fe20000400000 */
[----:B------:R-:W-:Y:S01]  /*63a0*/  FFMA R38, R35, R42, R3 ;  /* 0x0000002a23267223 */ /* 0x000fe20000000003 */
[----:B------:R-:W-:Y:S01]  /*63b0*/  FMUL R6, R33, R10 ;  /* 0x0000000a21067220 */ /* 0x000fe20000400000 */
[----:B------:R-:W-:Y:S01]  /*63c0*/  FFMA R39, R35, R43, R7 ;  /* 0x0000002b23277223 */ /* 0x000fe20000000007 */
[----:B------:R-:W-:Y:S01]  /*63d0*/  FMUL R11, R33, R11 ;  /* 0x0000000b210b7220 */ /* 0x000fe20000400000 */
[----:B-1----:R-:W-:Y:S01]  /*63e0*/  FFMA R4, R35, R44, R4 ;  /* 0x0000002c23047223 */ /* 0x002fe20000000004 */
[----:B------:R-:W-:Y:S01]  /*63f0*/  FMUL R8, R33, R12 ;  /* 0x0000000c21087220 */ /* 0x000fe20000400000 */
[----:B------:R-:W-:Y:S01]  /*6400*/  FFMA R5, R35, R45, R5 ;  /* 0x0000002d23057223 */ /* 0x000fe20000000005 */
[----:B------:R1:W-:Y:S01]  /*6410*/  STSM.16.M88.4 [R20+0x400], R36 ;  /* 0x0004002414007844 */ /* 0x0003e20000000200 */
[----:B------:R-:W-:Y:S01]  /*6420*/  FMUL R9, R33, R13 ;  /* 0x0000000d21097220 */ /* 0x000fe20000400000 */
[----:B------:R-:W-:Y:S01]  /*6430*/  FFMA R6, R35, R46, R6 ;  /* 0x0000002e23067223 */ /* 0x000fe20000000006 */
[C---:B------:R-:W-:Y:S01]  /*6440*/  FMUL R10, R33.reuse, R14 ;  /* 0x0000000e210a7220 */ /* 0x040fe20000400000 */
[----:B------:R-:W-:Y:S01]  /*6450*/  FMUL R13, R33, R17 ;  /* 0x00000011210d7220 */ /* 0x000fe20000400000 */
[C---:B------:R-:W-:Y:S01]  /*6460*/  IADD3 R17, PT, PT, R80.reuse, 0x400, R20 ;  /* 0x0000040050117810 */ /* 0x040fe20007ffe014 */
[----:B------:R-:W-:Y:S01]  /*6470*/  FFMA R7, R35, R47, R11 ;  /* 0x0000002f23077223 */ /* 0x000fe2000000000b */
[----:B------:R-:W-:Y:S01]  /*6480*/  FMUL R15, R33, R15 ;  /* 0x0000000f210f7220 */ /* 0x000fe20000400000 */
[----:B------:R-:W-:Y:S01]  /*6490*/  FFMA R8, R35, R48, R8 ;  /* 0x0000003023087223 */ /* 0x000fe20000000008 */
[----:B------:R-:W-:Y:S01]  /*64a0*/  FMUL R12, R33, R16 ;  /* 0x00000010210c7220 */ /* 0x000fe20000400000 */
[C---:B------:R-:W-:Y:S01]  /*64b0*/  FFMA R9, R35.reuse, R49, R9 ;  /* 0x0000003123097223 */ /* 0x040fe20000000009 */
[----:B------:R1:W-:Y:S01]  /*64c0*/  STSM.16.M88.4 [R17], R4 ;  /* 0x0000000411007844 */ /* 0x0003e20000000200 */
[----:B------:R-:W-:Y:S01]  /*64d0*/  FFMA R10, R35, R50, R10 ;  /* 0x00000032230a7223 */ /* 0x000fe2000000000a */
[----:B------:R-:W-:Y:S01]  /*64e0*/  FMUL R14, R33, R18 ;  /* 0x00000012210e7220 */ /* 0x000fe20000400000 */
[----:B------:R-:W-:Y:S01]  /*64f0*/  IADD3 R16, PT, PT, R81, 0x400, R20 ;  /* 0x0000040051107810 */ /* 0x000fe20007ffe014 */
[----:B------:R-:W-:Y:S01]  /*6500*/  FFMA R11, R35, R51, R15 ;  /* 0x00000033230b7223 */ /* 0x000fe2000000000f */
[----:B------:R-:W-:Y:S01]  /*6510*/  FMUL R19, R33, R19 ;  /* 0x0000001321137220 */ /* 0x000fe20000400000 */
[C---:B------:R-:W-:Y:S01]  /*6520*/  FFMA R12, R35.reuse, R52, R12 ;  /* 0x00000034230c7223 */ /* 0x040fe2000000000c */
[C---:B------:R-:W-:Y:S01]  /*6530*/  FFMA R13, R35.reuse, R53, R13 ;  /* 0x00000035230d7223 */ /* 0x040fe2000000000d */
[C---:B------:R-:W-:Y:S01]  /*6540*/  FFMA R14, R35.reuse, R54, R14 ;  /* 0x00000036230e7223 */ /* 0x040fe2000000000e */
[----:B------:R1:W-:Y:S01]  /*6550*/  STSM.16.M88.4 [R16], R8 ;  /* 0x0000000810007844 */ /* 0x0003e20000000200 */
[----:B------:R-:W-:Y:S01]  /*6560*/  IADD3 R0, PT, PT, R80, R16, RZ ;  /* 0x0000001050007210 */ /* 0x000fe20007ffe0ff */
[----:B------:R-:W-:Y:S05]  /*6570*/  FFMA R15, R35, R55, R19 ;  /* 0x00000037230f7223 */ /* 0x000fea0000000013 */
[----:B------:R1:W-:Y:S01]  /*6580*/  STSM.16.M88.4 [R0], R12 ;  /* 0x0000000c00007844 */ /* 0x0003e20000000200 */
[----:B------:R-:W-:Y:S01]  /*6590*/  @!PT LDS RZ, [RZ] ;  /* 0x00000000fffff984 */ /* 0x000fe20000000800 */
[----:B------:R-:W-:Y:S01]  /*65a0*/  @!PT LDS RZ, [RZ] ;  /* 0x00000000fffff984 */ /* 0x000fe20000000800 */
[----:B------:R-:W-:Y:S01]  /*65b0*/  @!PT LDS RZ, [RZ] ;  /* 0x00000000fffff984 */ /* 0x000fe20000000800 */
[----:B------:R-:W-:Y:S01]  /*65c0*/  @!PT LDS RZ, [RZ] ;  /* 0x00000000fffff984 */ /* 0x000fe20000000800 */
[----:B------:R2:W-:Y:S06]  /*65d0*/  MEMBAR.ALL.CTA ;  /* 0x0000000000007992 */ /* 0x0005ec0000008000 */
[----:B--2---:R-:W2:Y:S02]  /*65e0*/  FENCE.VIEW.ASYNC.S ;  /* 0x00000000000073c6 */ /* 0x004ea40000000000 */
[----:B--2---:R-:W-:Y:S06]  /*65f0*/  BAR.SYNC.DEFER_BLOCKING 0x1, 0x80 ;  /* 0x0042000000007b1d */ /* 0x004fec0000010000 */
[----:B------:R-:W-:Y:S05]  /*6600*/  @P0 BRA `(.L_x_104) ;  /* 0x00000000001c0947 */ /* 0x000fea0003800000 */
[----:B------:R-:W-:Y:S02]  /*6610*/  UIADD3 UR6, UP0, UPT, UR54, 0x680, URZ ;  /* 0x0000068036067890 */ /* 0x000fe4000ff1e0ff */
[----:B------:R-:W-:Y:S02]  /*6620*/  ULEA UR4, UR56, UR48, 0xd ;  /* 0x0000003038047291 */ /* 0x000fe4000f8e68ff */
[----:B------:R-:W-:Y:S02]  /*6630*/  UIADD3.X UR7, UPT, UPT, URZ, UR55, URZ, UP0, !UPT ;  /* 0x00000037ff077290 */ /* 0x000fe400087fe4ff */
[----:B------:R-:W-:Y:S01]  /*6640*/  UIADD3 UR40, UPT, UPT, UR4, 0x400, URZ ;  /* 0x0000040004287890 */ /* 0x000fe2000fffe0ff */
[----:B------:R-:W-:Y:S08]  /*6650*/  UMOV UR43, UR36 ;  /* 0x00000024002b7c82 */ /* 0x000ff00008000000 */
[----:B------:R2:W-:Y:S02]  /*6660*/  UTMASTG.3D [UR40], [UR6] ;  /* 0x00000028060073b5 */ /* 0x0005e40008010000 */
[----:B--2---:R0:W-:Y:S02]  /*6670*/  UTMACMDFLUSH ;  /* 0x00000000000079b7 */ /* 0x0041e40000000000 */
.L_x_104:
[----:B------:R-:W-:Y:S05]  /*6680*/  BSYNC.RECONVERGENT B0 ;  /* 0x0000000000007941 */ /* 0x000fea0003800200 */
.L_x_103:
[----:B------:R-:W-:Y:S01]  /*6690*/  UIADD3 UR40, UPT, UPT, UR56, 0x1, URZ ;  /* 0x0000000138287890 */ /* 0x000fe2000fffe0ff */
[----:B------:R-:W-:Y:S03]  /*66a0*/  BSSY.RECONVERGENT B0, `(.L_x_105) ;  /* 0x0000005000007945 */ /* 0x000fe60003800200 */
[----:B------:R-:W-:Y:S04]  /*66b0*/  UISETP.NE.AND UP0, UPT, UR40, 0x3, UPT ;  /* 0x000000032800788c */ /* 0x000fe8000bf05270 */
[----:B------:R-:W-:Y:S01]  /*66c0*/  USEL UR43, UR40, URZ, UP0 ;  /* 0x000000ff282b7287 */ /* 0x000fe20008000000 */
[----:B------:R-:W-:Y:S11]  /*66d0*/  @P0 BRA `(.L_x_106) ;  /* 0x0000000000040947 */ /* 0x000ff60003800000 */
[----:B------:R-:W-:Y:S04]  /*66e0*/  DEPBAR.LE SB0, 0x1 ;  /* 0x000080400000791a */ /* 0x000fe80000000000 */
.L_x_106:
[----:B------:R-:W-:Y:S05]  /*66f0*/  BSYNC.RECONVERGENT B0 ;  /* 0x0000000000007941 */ /* 0x000fea0003800200 */
.L_x_105:
[----:B------:R-:W-:Y:S01]  /*6700*/  BAR.SYNC.DEFER_BLOCKING 0x1, 0x80 ;  /* 0x0042000000007b1d */ /* 0x000fe20000010000 */
[----:B------:R-:W-:Y:S01]  /*6710*/  ISETP.NE.AND P1, PT, R79, RZ, PT ;  /* 0x000000ff4f00720c */ /* 0x000fe20003f25270 */
[----:B------:R-:W-:Y:S01]  /*6720*/  UISETP.NE.AND UP0, UPT, UR50, URZ, UPT ;  /* 0x000000ff3200728c */ /* 0x000fe2000bf05270 */
[----:B------:R-:W-:Y:S11]  /*6730*/  LEA R2, R84, UR48, 0x3 ;  /* 0x0000003054027c11 */ /* 0x000ff6000f8e18ff */
[----:B------:R-:W-:Y:S01]  /*6740*/  @P1 SHF.L.U32 R3, R83, 0x1f, RZ ;  /* 0x0000001f53031819 */ /* 0x000fe200000006ff */
[----:B------:R-:W-:Y:S06]  /*6750*/  BRA.U !UP0, `(.L_x_107) ;  /* 0x0000000108247547 */ /* 0x000fec000b800000 */
[----:B-1----:R-:W-:Y:S01]  /*6760*/  IMAD.U32 R4, RZ, RZ, UR49 ;  /* 0x00000031ff047e24 */ /* 0x002fe2000f8e00ff */
[----:B------:R-:W-:Y:S01]  /*6770*/  MOV R0, UR37 ;  /* 0x0000002500007c02 */ /* 0x000fe20008000f00 */
[----:B------:R-:W-:Y:S03]  /*6780*/  UIADD3 UR49, UPT, UPT, UR49, 0x1, URZ ;  /* 0x0000000131317890 */ /* 0x000fe6000fffe0ff */
[----:B------:R-:W-:Y:S01]  /*6790*/  @P1 LEA R4, R4, UR48, 0x3 ;  /* 0x0000003004041c11 */ /* 0x000fe2000f8e18ff */
[----:B------:R-:W-:Y:S04]  /*67a0*/  UISETP.NE.AND UP0, UPT, UR49, 0x3, UPT ;  /* 0x000000033100788c */ /* 0x000fe8000bf05270 */
[----:B------:R-:W-:Y:S01]  /*67b0*/  @P1 VIADD R4, R4, 0xd8 ;  /* 0x000000d804041836 */ /* 0x000fe20000000000 */
[----:B------:R-:W-:Y:S04]  /*67c0*/  USEL UR49, UR49, URZ, UP0 ;  /* 0x000000ff31317287 */ /* 0x000fe80008000000 */
[----:B------:R-:W-:Y:S04]  /*67d0*/  @P1 PRMT R0, R0, 0x654, R4 ;  /* 0x0000065400001816 */ /* 0x000fe80000000004 */
[----:B------:R2:W-:Y:S04]  /*67e0*/  @P1 SYNCS.ARRIVE.TRANS64.RED.A1T0 RZ, [R0+URZ], RZ ;  /* 0x000000ff00ff19a7 */ /* 0x0005e800081004ff */
.L_x_107:
[----:B------:R-:W3:Y:S01]  /*67f0*/  @P1 SYNCS.PHASECHK.TRANS64.TRYWAIT P0, [R2+URZ+0xc0], R3 ;  /* 0x0000c003020015a7 */ /* 0x000ee200080011ff */
[----:B------:R-:W-:Y:S01]  /*6800*/  BSSY B1, `(.L_x_108) ;  /* 0x0000017000017945 */ /* 0x000fe20003800000 */
[----:B---3--:R-:W-:Y:S03]  /*6810*/  @P1 SEL R85, RZ, 0x1, !P0 ;  /* 0x00000001ff551807 */ /* 0x008fe60004000000 */
[----:B------:R-:W-:Y:S05]  /*6820*/  @!P1 BRA `(.L_x_109) ;  /* 0x0000000000509947 */ /* 0x000fea0003800000 */
[----:B------:R-:W-:Y:S01]  /*6830*/  ISETP.NE.AND P1, PT, R86, RZ, PT ;  /* 0x000000ff5600720c */ /* 0x000fe20003f25270 */
[----:B------:R-:W-:Y:S01]  /*6840*/  BSSY B0, `(.L_x_110) ;  /* 0x000000a000007945 */ /* 0x000fe20003800000 */
[----:B------:R-:W-:Y:S11]  /*6850*/  ISETP.NE.AND P0, PT, R85, RZ, PT ;  /* 0x000000ff5500720c */ /* 0x000ff60003f05270 */
[----:B-1----:R-:W-:Y:S05]  /*6860*/  @P1 IMAD R4, R84, 0x800, R68 ;  /* 0x0000080054041824 */ /* 0x002fea00078e0244 */
[----:B------:R-:W-:Y:S05]  /*6870*/  @P1 LEA R4, R4, UR48, 0x2 ;  /* 0x0000003004041c11 */ /* 0x000fea000f8e10ff */
[--C-:B--2---:R-:W-:Y:S02]  /*6880*/  @P1 IMAD.IADD R0, R81, 0x1, R4.reuse ;  /* 0x0000000151001824 */ /* 0x104fe400078e0204 */
[----:B------:R-:W-:Y:S01]  /*6890*/  @P1 IMAD.IADD R3, R80, 0x1, R4 ;  /* 0x0000000150031824 */ /* 0x000fe200078e0204 */
[----:B------:R-:W-:Y:S06]  /*68a0*/  @P0 BRA `(.L_x_111) ;  /* 0x00000000000c0947 */ /* 0x000fec0003800000 */
[----:B------:R-:W-:Y:S04]  /*68b0*/  SHF.L.U32 R83, R83, 0x1f, RZ ;  /* 0x0000001f53537819 */ /* 0x000fe800000006ff */
[----:B------:R-:W1:Y:S02]  /*68c0*/  SYNCS.PHASECHK.TRANS64.TRYWAIT P0, [R2+URZ+0xc0], R83 ;  /* 0x0000c053020075a7 */ /* 0x000e6400080011ff */
[----:B-1----:R-:W-:Y:S05]  /*68d0*/  @!P0 BRA `(.L_x_112) ;  /* 0x0000001400b88947 */ /* 0x002fea0003800000 */
.L_x_111:
[----:B------:R-:W-:Y:S05]  /*68e0*/  BSYNC B0 ;  /* 0x0000000000007941 */ /* 0x000fea0003800000 */
.L_x_110:
[----:B------:R-:W-:Y:S11]  /*68f0*/  ISETP.NE.AND P0, PT, R86, RZ, PT ;  /* 0x000000ff5600720c */ /* 0x000ff60003f05270 */
[----:B------:R-:W-:Y:S02]  /*6900*/  @!UPT UIADD3 URZ, UPT, UPT, URZ, URZ, URZ ;  /* 0x000000fffffff290 */ /* 0x000fe4000fffe0ff */
[----:B-1----:R-:W-:Y:S01]  /*6910*/  @P0 IADD3 R2, PT, PT, R80, R0, RZ ;  /* 0x0000000050020210 */ /* 0x002fe20007ffe0ff */
[----:B------:R-:W-:Y:S05]  /*6920*/  @P0 WARPSYNC.ALL ;  /* 0x0000000000000948 */ /* 0x000fea0003800000 */
[----:B------:R3:W4:Y:S04]  /*6930*/  @P0 LDSM.16.M88.4 R40, [R4+0x400] ;  /* 0x000400000428083b */ /* 0x0007280000000200 */
[----:B------:R3:W1:Y:S04]  /*6940*/  @P0 LDSM.16.M88.4 R44, [R3+0x400] ;  /* 0x00040000032c083b */ /* 0x0006680000000200 */
[----:B------:R3:W2:Y:S04]  /*6950*/  @P0 LDSM.16.M88.4 R48, [R0+0x400] ;  /* 0x000400000030083b */ /* 0x0006a80000000200 */
[----:B------:R3:W1:Y:S02]  /*6960*/  @P0 LDSM.16.M88.4 R52, [R2+0x400] ;  /* 0x000400000234083b */ /* 0x0006640000000200 */
.L_x_109:
[----:B------:R-:W-:Y:S05]  /*6970*/  BSYNC B1 ;  /* 0x0000000000017941 */ /* 0x000fea0003800000 */
.L_x_108:
[----:B-123--:R-:W-:Y:S05]  /*6980*/  VIADD R0, R34, 0x20 ;  /* 0x0000002022007836 */ /* 0x00efea0000000000 */
[----:B------:R-:W-:Y:S04]  /*6990*/  SHF.R.U32.HI R0, RZ, 0x15, R0 ;  /* 0x00000015ff007819 */ /* 0x000fe80000011600 */
[----:B------:R-:W-:Y:S11]  /*69a0*/  LOP3.LUT P0, RZ, R0, 0x3, R69, 0x48, !PT ;  /* 0x0000000300ff7812 */ /* 0x000ff60007804845 */
[----:B------:R-:W-:Y:S02]  /*69b0*/  @!UPT UIADD3 URZ, UPT, UPT, URZ, URZ, URZ ;  /* 0x000000fffffff290 */ /* 0x000fe4000fffe0ff */
[----:B------:R-:W-:Y:S05]  /*69c0*/  @!P0 BRA `(.L_x_113) ;  /* 0x0000000000408947 */ /* 0x000fea0003800000 */
[----:B------:R-:W1:Y:S01]  /*69d0*/  LDCU.64 UR8, c[0x4][0x70] ;  /* 0x01000e00ff0877ac */ /* 0x000e620008000a00 */
[----:B------:R-:W-:Y:S01]  /*69e0*/  MOV R3, 0x0 ;  /* 0x0000000000037802 */ /* 0x000fe20000000f00 */
[----:B------:R-:W-:Y:S02]  /*69f0*/  HFMA2 R12, -RZ, RZ, 0, 5.9604644775390625e-08 ;  /* 0x00000001ff0c7431 */ /* 0x000fe400000001ff */
[----:B------:R-:W-:Y:S02]  /*6a00*/  IMAD.MOV.U32 R8, RZ, RZ, 0x192 ;  /* 0x00000192ff087424 */ /* 0x000fe400078e00ff */
[----:B------:R-:W-:Y:S01]  /*6a10*/  IMAD.MOV.U32 R13, RZ, RZ, RZ ;  /* 0x000000ffff0d7224 */ /* 0x000fe200078e00ff */
[----:B------:R-:W2:Y:S01]  /*6a20*/  LDCU.64 UR6, c[0x4][0x78] ;  /* 0x01000f00ff0677ac */ /* 0x000ea20008000a00 */
[----:B------:R-:W3:Y:S01]  /*6a30*/  LDC.64 R2, c[0x4][R3] ;  /* 0x0100000003027b82 */ /* 0x000ee20000000a00 */
[----:B------:R-:W5:Y:S01]  /*6a40*/  LDCU.64 UR4, c[0x4][0x10] ;  /* 0x01000200ff0477ac */ /* 0x000f620008000a00 */
[----:B-1----:R-:W-:Y:S01]  /*6a50*/  MOV R5, UR9 ;  /* 0x0000000900057c02 */ /* 0x002fe20008000f00 */
[----:B------:R-:W-:Y:S01]  /*6a60*/  IMAD.U32 R4, RZ, RZ, UR8 ;  /* 0x00000008ff047e24 */ /* 0x000fe2000f8e00ff */
[----:B--2---:R-:W-:Y:S01]  /*6a70*/  MOV R7, UR7 ;  /* 0x0000000700077c02 */ /* 0x004fe20008000f00 */
[----:B------:R-:W-:Y:S01]  /*6a80*/  IMAD.U32 R6, RZ, RZ, UR6 ;  /* 0x00000006ff067e24 */ /* 0x000fe2000f8e00ff */
[----:B-----5:R-:W-:Y:S01]  /*6a90*/  MOV R11, UR5 ;  /* 0x00000005000b7c02 */ /* 0x020fe20008000f00 */
[----:B------:R-:W-:Y:S02]  /*6aa0*/  IMAD.U32 R10, RZ, RZ, UR4 ;  /* 0x00000004ff0a7e24 */ /* 0x000fe4000f8e00ff */
[----:B------:R-:W-:Y:S07]  /*6ab0*/  LEPC R20, `(.L_x_113) ;  /* 0x000000001014794e */ /* 0x000fee0000000000 */
[----:B---34-:R-:W-:Y:S05]  /*6ac0*/  CALL.ABS.NOINC R2 ;  /* 0x0000000002007343 */ /* 0x018fea0003c00000 */
.L_x_113:
[----:B------:R-:W-:Y:S01]  /*6ad0*/  ISETP.NE.AND P0, PT, R75, RZ, PT ;  /* 0x000000ff4b00720c */ /* 0x000fe20003f05270 */
[----:B------:R-:W-:Y:S05]  /*6ae0*/  WARPSYNC.ALL ;  /* 0x0000000000007948 */ /* 0x000fea0003800000 */
[----:B------:R-:W-:Y:S01]  /*6af0*/  R2UR UR4, R34 ;  /* 0x00000000220472ca */ /* 0x000fe200000e0000 */
[----:B------:R-:W-:Y:S01]  /*6b00*/  BSSY.RECONVERGENT B0, `(.L_x_114) ;  /* 0x0000042000007945 */ /* 0x000fe20003800200 */
[----:B------:R-:W-:Y:S11]  /*6b10*/  R2UR UR5, R82 ;  /* 0x00000000520572ca */ /* 0x000ff600000e0000 */
[----:B------:R-:W1:Y:S01]  /*6b20*/  LDTM.16dp128bit.x8 R4, tmem[UR4+0x20] ;  /* 0x00002004000479ee */ /* 0x000e620008180000 */
[----:B------:R-:W-:Y:S01]  /*6b30*/  NOP ;  /* 0x0000000000007918 */ /* 0x000fe20000000000 */
[----:B------:R-:W-:Y:S04]  /*6b40*/  UIADD3 UR5, UPT, UPT, UR5, 0x140, URZ ;  /* 0x0000014005057890 */ /* 0x000fe8000fffe0ff */
[----:B------:R-:W-:Y:S09]  /*6b50*/  UPRMT UR5, UR37, 0x654, UR5 ;  /* 0x0000065425057896 */ /* 0x000ff20008000005 */
[----:B-1----:R-:W-:Y:S01]  /*6b60*/  SYNCS.ARRIVE.TRANS64.RED.A1T0 RZ, [UR5], RZ ;  /* 0x000000ffffff79a7 */ /* 0x002fe20008100405 */
[C---:B------:R-:W-:Y:S01]  /*6b70*/  FMUL R0, R33.reuse, R4 ;  /* 0x0000000421007220 */ /* 0x040fe20000400000 */
[C---:B------:R-:W-:Y:S01]  /*6b80*/  FMUL R2, R33.reuse, R5 ;  /* 0x0000000521027220 */ /* 0x040fe20000400000 */
[C---:B------:R-:W-:Y:S01]  /*6b90*/  FMUL R3, R33.reuse, R6 ;  /* 0x0000000621037220 */ /* 0x040fe20000400000 */
[----:B------:R-:W-:Y:S01]  /*6ba0*/  FMUL R7, R33, R7 ;  /* 0x0000000721077220 */ /* 0x000fe20000400000 */
[----:B----4-:R-:W-:Y:S01]  /*6bb0*/  FFMA R36, R35, R40, R0 ;  /* 0x0000002823247223 */ /* 0x010fe20000000000 */
[----:B------:R-:W-:Y:S01]  /*6bc0*/  MOV R0, UR43 ;  /* 0x0000002b00007c02 */ /* 0x000fe20008000f00 */
[----:B------:R-:W-:Y:S01]  /*6bd0*/  FMUL R4, R33, R8 ;  /* 0x0000000821047220 */ /* 0x000fe20000400000 */
[----:B------:R-:W-:Y:S01]  /*6be0*/  FFMA R37, R35, R41, R2 ;  /* 0x0000002923257223 */ /* 0x000fe20000000002 */
[----:B------:R-:W-:Y:S01]  /*6bf0*/  FMUL R5, R33, R9 ;  /* 0x0000000921057220 */ /* 0x000fe20000400000 */
[----:B------:R-:W-:Y:S01]  /*6c00*/  LEA R0, R0, R68, 0xb ;  /* 0x0000004400007211 */ /* 0x000fe200078e58ff */
[----:B------:R-:W-:Y:S01]  /*6c10*/  FFMA R38, R35, R42, R3 ;  /* 0x0000002a23267223 */ /* 0x000fe20000000003 */
[----:B------:R-:W-:Y:S01]  /*6c20*/  FMUL R6, R33, R10 ;  /* 0x0000000a21067220 */ /* 0x000fe20000400000 */
[----:B------:R-:W-:Y:S01]  /*6c30*/  FFMA R39, R35, R43, R7 ;  /* 0x0000002b23277223 */ /* 0x000fe20000000007 */
[----:B------:R-:W-:Y:S01]  /*6c40*/  LEA R0, R0, UR48, 0x2 ;  /* 0x0000003000007c11 */ /* 0x000fe2000f8e10ff */
[----:B------:R-:W-:Y:S01]  /*6c50*/  FMUL R11, R33, R11 ;  /* 0x0000000b210b7220 */ /* 0x000fe20000400000 */
[----:B------:R-:W-:Y:S01]  /*6c60*/  FFMA R4, R35, R44, R4 ;  /* 0x0000002c23047223 */ /* 0x000fe20000000004 */
[----:B------:R-:W-:Y:S01]  /*6c70*/  FMUL R8, R33, R12 ;  /* 0x0000000c21087220 */ /* 0x000fe20000400000 */
[----:B------:R-:W-:Y:S01]  /*6c80*/  FFMA R5, R35, R45, R5 ;  /* 0x0000002d23057223 */ /* 0x000fe20000000005 */
[----:B------:R1:W-:Y:S01]  /*6c90*/  STSM.16.M88.4 [R0+0x400], R36 ;  /* 0x0004002400007844 */ /* 0x0003e20000000200 */
[----:B------:R-:W-:Y:S01]  /*6ca0*/  FMUL R9, R33, R13 ;  /* 0x0000000d21097220 */ /* 0x000fe20000400000 */
[----:B------:R-:W-:Y:S01]  /*6cb0*/  FFMA R6, R35, R46, R6 ;  /* 0x0000002e23067223 */ /* 0x000fe20000000006 */
[----:B------:R-:W-:Y:S01]  /*6cc0*/  FMUL R10, R33, R14 ;  /* 0x0000000e210a7220 */ /* 0x000fe20000400000 */
[----:B------:R-:W-:Y:S01]  /*6cd0*/  FFMA R7, R35, R47, R11 ;  /* 0x0000002f23077223 */ /* 0x000fe2000000000b */
[C---:B------:R-:W-:Y:S01]  /*6ce0*/  IADD3 R2, PT, PT, R80.reuse, 0x400, R0 ;  /* 0x0000040050027810 */ /* 0x040fe20007ffe000 */
[----:B------:R-:W-:Y:S01]  /*6cf0*/  FMUL R15, R33, R15 ;  /* 0x0000000f210f7220 */ /* 0x000fe20000400000 */
[----:B------:R-:W-:Y:S01]  /*6d00*/  FFMA R8, R35, R48, R8 ;  /* 0x0000003023087223 */ /* 0x000fe20000000008 */
[----:B------:R-:W-:Y:S01]  /*6d10*/  FMUL R12, R33, R16 ;  /* 0x00000010210c7220 */ /* 0x000fe20000400000 */
[----:B------:R-:W-:Y:S01]  /*6d20*/  FFMA R9, R35, R49, R9 ;  /* 0x0000003123097223 */ /* 0x000fe20000000009 */
[----:B------:R1:W-:Y:S01]  /*6d30*/  STSM.16.M88.4 [R2], R4 ;  /* 0x0000000402007844 */ /* 0x0003e20000000200 */
[----:B------:R-:W-:Y:S01]  /*6d40*/  FMUL R13, R33, R17 ;  /* 0x00000011210d7220 */ /* 0x000fe20000400000 */
[----:B------:R-:W-:Y:S01]  /*6d50*/  FFMA R10, R35, R50, R10 ;  /* 0x00000032230a7223 */ /* 0x000fe2000000000a */
[----:B------:R-:W-:Y:S01]  /*6d60*/  FMUL R14, R33, R18 ;  /* 0x00000012210e7220 */ /* 0x000fe20000400000 */
[----:B------:R-:W-:Y:S01]  /*6d70*/  FFMA R11, R35, R51, R15 ;  /* 0x00000033230b7223 */ /* 0x000fe2000000000f */
[----:B------:R-:W-:Y:S01]  /*6d80*/  IADD3 R81, PT, PT, R81, 0x400, R0 ;  /* 0x0000040051517810 */ /* 0x000fe20007ffe000 */
[----:B------:R-:W-:Y:S01]  /*6d90*/  FMUL R19, R33, R19 ;  /* 0x0000001321137220 */ /* 0x000fe20000400000 */
[C---:B------:R-:W-:Y:S01]  /*6da0*/  FFMA R12, R35.reuse, R52, R12 ;  /* 0x00000034230c7223 */ /* 0x040fe2000000000c */
[C---:B------:R-:W-:Y:S01]  /*6db0*/  FFMA R13, R35.reuse, R53, R13 ;  /* 0x00000035230d7223 */ /* 0x040fe2000000000d */
[C---:B------:R-:W-:Y:S01]  /*6dc0*/  FFMA R14, R35.reuse, R54, R14 ;  /* 0x00000036230e7223 */ /* 0x040fe2000000000e */
[----:B------:R1:W-:Y:S01]  /*6dd0*/  STSM.16.M88.4 [R81], R8 ;  /* 0x0000000851007844 */ /* 0x0003e20000000200 */
[----:B------:R-:W-:Y:S01]  /*6de0*/  FFMA R15, R35, R55, R19 ;  /* 0x00000037230f7223 */ /* 0x000fe20000000013 */
[----:B------:R-:W-:Y:S05]  /*6df0*/  IADD3 R80, PT, PT, R80, R81, RZ ;  /* 0x0000005150507210 */ /* 0x000fea0007ffe0ff */
        /* <DEDUP_REMOVED lines=11> */
[----:B------:R-:W-:Y:S02]  /*6eb0*/  UIADD3 UR5, UPT, UPT, UR41, 0x20, URZ ;  /* 0x0000002029057890 */ /* 0x000fe4000fffe0ff */
[----:B------:R-:W-:Y:S02]  /*6ec0*/  UIADD3 UR4, UPT, UPT, UR10, 0x400, URZ ;  /* 0x000004000a047890 */ /* 0x000fe4000fffe0ff */
[----:B------:R-:W-:Y:S01]  /*6ed0*/  UIADD3.X UR9, UPT, UPT, URZ, UR55, URZ, UP0, !UPT ;  /* 0x00000037ff097290 */ /* 0x000fe200087fe4ff */
[----:B------:R-:W-:Y:S01]  /*6ee0*/  UMOV UR6, UR42 ;  /* 0x0000002a00067c82 */ /* 0x000fe20008000000 */
[----:B------:R-:W-:Y:S07]  /*6ef0*/  UMOV UR7, UR36 ;  /* 0x0000002400077c82 */ /* 0x000fee0008000000 */
[----:B------:R2:W-:Y:S02]  /*6f00*/  UTMASTG.3D [UR4], [UR8] ;  /* 0x00000004080073b5 */ /* 0x0005e40008010000 */
[----:B--2---:R0:W-:Y:S02]  /*6f10*/  UTMACMDFLUSH ;  /* 0x00000000000079b7 */ /* 0x0041e40000000000 */
.L_x_115:
[----:B------:R-:W-:Y:S05]  /*6f20*/  BSYNC.RECONVERGENT B0 ;  /* 0x0000000000007941 */ /* 0x000fea0003800200 */
.L_x_114:
[----:B------:R-:W-:Y:S01]  /*6f30*/  UIADD3 UR43, UPT, UPT, UR43, 0x1, URZ ;  /* 0x000000012b2b7890 */ /* 0x000fe2000fffe0ff */
[----:B------:R-:W-:Y:S03]  /*6f40*/  BSSY.RECONVERGENT B0, `(.L_x_116) ;  /* 0x0000008000007945 */ /* 0x000fe60003800200 */
[----:B------:R-:W-:Y:S04]  /*6f50*/  UISETP.NE.AND UP0, UPT, UR43, 0x3, UPT ;  /* 0x000000032b00788c */ /* 0x000fe8000bf05270 */
[----:B------:R-:W-:Y:S02]  /*6f60*/  UISETP.EQ.XOR UP1, UPT, UR40, 0x3, !UP0 ;  /* 0x000000032800788c */ /* 0x000fe4000c722a70 */
[----:B------:R-:W-:Y:S02]  /*6f70*/  USEL UR56, UR43, URZ, UP0 ;  /* 0x000000ff2b387287 */ /* 0x000fe40008000000 */
[----:B------:R-:W-:Y:S04]  /*6f80*/  USEL UR4, URZ, 0x1, !UP1 ;  /* 0x00000001ff047887 */ /* 0x000fe8000c800000 */
[----:B------:R-:W-:Y:S01]  /*6f90*/  ULOP3.LUT UR51, UR51, UR4, URZ, 0x3c, !UPT ;  /* 0x0000000433337292 */ /* 0x000fe2000f8e3cff */
[----:B------:R-:W-:Y:S11]  /*6fa0*/  @P0 BRA `(.L_x_117) ;  /* 0x0000000000040947 */ /* 0x000ff60003800000 */
[----:B------:R-:W-:Y:S04]  /*6fb0*/  DEPBAR.LE SB0, 0x1 ;  /* 0x000080400000791a */ /* 0x000fe80000000000 */
.L_x_117:
[----:B------:R-:W-:Y:S05]  /*6fc0*/  BSYNC.RECONVERGENT B0 ;  /* 0x0000000000007941 */ /* 0x000fea0003800200 */
.L_x_116:
[----:B------:R-:W-:Y:S01]  /*6fd0*/  BAR.SYNC.DEFER_BLOCKING 0x1, 0x80 ;  /* 0x0042000000007b1d */ /* 0x000fe20000010000 */
[----:B------:R-:W-:Y:S01]  /*6fe0*/  UISETP.NE.AND UP0, UPT, UR50, -0x2, UPT ;  /* 0xfffffffe3200788c */ /* 0x000fe2000bf05270 */
[----:B------:R-:W-:Y:S08]  /*6ff0*/  IADD3 R31, PT, PT, R31, 0x1, RZ ;  /* 0x000000011f1f7810 */ /* 0x000ff00007ffe0ff */
[----:B------:R-:W-:Y:S05]  /*7000*/  BRA.U !UP0, `(.L_x_118) ;  /* 0x0000000108287547 */ /* 0x000fea000b800000 */
[----:B------:R-:W-:Y:S01]  /*7010*/  ISETP.NE.AND P0, PT, R79, RZ, PT ;  /* 0x000000ff4f00720c */ /* 0x000fe20003f05270 */
[----:B-1----:R-:W-:Y:S01]  /*7020*/  IMAD.U32 R2, RZ, RZ, UR49 ;  /* 0x00000031ff027e24 */ /* 0x002fe2000f8e00ff */
[----:B------:R-:W-:Y:S01]  /*7030*/  UIADD3 UR49, UPT, UPT, UR49, 0x1, URZ ;  /* 0x0000000131317890 */ /* 0x000fe2000fffe0ff */
[----:B------:R-:W-:Y:S03]  /*7040*/  IMAD.U32 R0, RZ, RZ, UR37 ;  /* 0x00000025ff007e24 */ /* 0x000fe6000f8e00ff */
[----:B------:R-:W-:Y:S04]  /*7050*/  UISETP.NE.AND UP0, UPT, UR49, 0x3, UPT ;  /* 0x000000033100788c */ /* 0x000fe8000bf05270 */
[----:B------:R-:W-:Y:S03]  /*7060*/  USEL UR49, UR49, URZ, UP0 ;  /* 0x000000ff31317287 */ /* 0x000fe60008000000 */
[----:B------:R-:W-:Y:S05]  /*7070*/  @P0 LEA R2, R2, UR48, 0x3 ;  /* 0x0000003002020c11 */ /* 0x000fea000f8e18ff */
[----:B------:R-:W-:Y:S05]  /*7080*/  @P0 VIADD R2, R2, 0xd8 ;  /* 0x000000d802020836 */ /* 0x000fea0000000000 */
[----:B------:R-:W-:Y:S04]  /*7090*/  @P0 PRMT R0, R0, 0x654, R2 ;  /* 0x0000065400000816 */ /* 0x000fe80000000002 */
[----:B------:R2:W-:Y:S03]  /*70a0*/  @P0 SYNCS.ARRIVE.TRANS64.RED.A1T0 RZ, [R0+URZ], RZ ;  /* 0x000000ff00ff09a7 */ /* 0x0005e600081004ff */
.L_x_118:
[----:B------:R-:W-:Y:S01]  /*70b0*/  ISETP.NE.AND P2, PT, R76, RZ, PT ;  /* 0x000000ff4c00720c */ /* 0x000fe20003f45270 */
[----:B------:R-:W-:Y:S01]  /*70c0*/  UIADD3 UR50, UPT, UPT, UR50, 0x2, URZ ;  /* 0x0000000232327890 */ /* 0x000fe2000fffe0ff */
[----:B------:R-:W-:Y:S01]  /*70d0*/  ISETP.NE.AND P0, PT, R78, 0x2, PT ;  /* 0x000000024e00780c */ /* 0x000fe20003f05270 */
[----:B-1----:R-:W-:Y:S01]  /*70e0*/  IMAD.IADD R14, R29, 0x1, R62 ;  /* 0x000000011d0e7824 */ /* 0x002fe200078e023e */
[----:B------:R-:W-:Y:S01]  /*70f0*/  ISETP.NE.AND P1, PT, R31, 0x4, PT ;  /* 0x000000041f00780c */ /* 0x000fe20003f25270 */
[----:B------:R-:W-:Y:S01]  /*7100*/  IMAD.IADD R15, R30, 0x1, R63 ;  /* 0x000000011e0f7824 */ /* 0x000fe200078e023f */
[----:B------:R-:W-:Y:S02]  /*7110*/  SEL R2, RZ, 0x1, P0 ;  /* 0x00000001ff027807 */ /* 0x000fe40000000000 */
[----:B--2---:R-:W-:Y:S02]  /*7120*/  SEL R0, RZ, 0x1, P1 ;  /* 0x00000001ff007807 */ /* 0x004fe40000800000 */
[----:B------:R-:W-:Y:S02]  /*7130*/  LOP3.LUT R71, R71, R2, RZ, 0x3c, !PT ;  /* 0x0000000247477212 */ /* 0x000fe400078e3cff */
[----:B------:R-:W-:Y:S02]  /*7140*/  LOP3.LUT R72, R72, R0, RZ, 0x3c, !PT ;  /* 0x0000000048487212 */ /* 0x000fe400078e3cff */
[----:B------:R-:W-:Y:S02]  /*7150*/  @P2 R2UR UR36, R70 ;  /* 0x00000000462422ca */ /* 0x000fe400000e0000 */
[----:B------:R-:W-:Y:S02]  /*7160*/  SEL R78, R78, RZ, P0 ;  /* 0x000000ff4e4e7207 */ /* 0x000fe40000000000 */
[----:B------:R-:W-:Y:S01]  /*7170*/  SEL R31, R31, RZ, P1 ;  /* 0x000000ff1f1f7207 */ /* 0x000fe20000800000 */
[----:B------:R-:W-:Y:S10]  /*7180*/  @P2 BRA `(.L_x_119) ;  /* 0xffffffe000342947 */ /* 0x000ff4000383ffff */
[----:B------:R-:W-:-:S09]  /*7190*/  UISETP.NE.AND UP0, UPT, UR53, URZ, UPT ;  /* 0x000000ff3500728c */ /* 0x000fd2000bf05270 */
[----:B------:R-:W-:Y:S05]  /*71a0*/  BRA.U !UP0, `(.L_x_120) ;  /* 0x0000000108487547 */ /* 0x000fea000b800000 */
[----:B------:R-:W1:Y:S02]  /*71b0*/  LDCU.64 UR4, c[0x0][0x890] ;  /* 0x00011200ff0477ac */ /* 0x000e640008000a00 */
[----:B-1----:R-:W-:-:S04]  /*71c0*/  UISETP.NE.U32.AND UP0, UPT, UR4, URZ, UPT ;  /* 0x000000ff0400728c */ /* 0x002fc8000bf05070 */
[----:B------:R-:W-:-:S09]  /*71d0*/  UISETP.NE.AND.EX UP0, UPT, UR5, URZ, UPT, UP0 ;  /* 0x000000ff0500728c */ /* 0x000fd2000bf05300 */
[----:B------:R-:W-:Y:S05]  /*71e0*/  BRA.U UP0, `(.L_x_121) ;  /* 0x00000001000c7547 */ /* 0x000fea000b800000 */
[----:B------:R-:W-:-:S13]  /*71f0*/  FSETP.NEU.AND P0, PT, R35, RZ, PT ;  /* 0x000000ff2300720b */ /* 0x000fda0003f0d000 */
[----:B------:R-:W-:Y:S05]  /*7200*/  @!P0 EXIT ;  /* 0x000000000000894d */ /* 0x000fea0003800000 */
[----:B------:R-:W-:Y:S05]  /*7210*/  BRA `(.L_x_120) ;  /* 0x00000000002c7947 */ /* 0x000fea0003800000 */
.L_x_121:
[----:B------:R-:W-:Y:S01]  /*7220*/  ISETP.NE.AND P0, PT, R77, RZ, PT ;  /* 0x000000ff4d00720c */ /* 0x000fe20003f05270 */
[----:B------:R-:W-:-:S12]  /*7230*/  BSSY.RECONVERGENT B0, `(.L_x_120) ;  /* 0x0000009000007945 */ /* 0x000fd80003800200 */
[----:B------:R-:W-:Y:S05]  /*7240*/  @P0 BRA `(.L_x_122) ;  /* 0x0000000000140947 */ /* 0x000fea0003800000 */
[----:B------:R-:W1:Y:S02]  /*7250*/  LDCU.64 UR4, c[0x0][0x888] ;  /* 0x00011100ff0477ac */ /* 0x000e640008000a00 */
[----:B-1----:R-:W-:-:S04]  /*7260*/  ISETP.NE.U32.AND P0, PT, RZ, UR4, PT ;  /* 0x00000004ff007c0c */ /* 0x002fc8000bf05070 */
[----:B------:R-:W-:-:S13]  /*7270*/  ISETP.NE.AND.EX P0, PT, RZ, UR5, PT, P0 ;  /* 0x00000005ff007c0c */ /* 0x000fda000bf05300 */
[----:B------:R-:W-:Y:S05]  /*7280*/  @!P0 EXIT ;  /* 0x000000000000894d */ /* 0x000fea0003800000 */
[----:B------:R-:W-:Y:S05]  /*7290*/  BRA `(.L_x_123) ;  /* 0x0000000000087947 */ /* 0x000fea0003800000 */
.L_x_122:
[----:B------:R-:W-:-:S13]  /*72a0*/  FSETP.NEU.AND P0, PT, R35, RZ, PT ;  /* 0x000000ff2300720b */ /* 0x000fda0003f0d000 */
[----:B------:R-:W-:Y:S05]  /*72b0*/  @!P0 EXIT ;  /* 0x000000000000894d */ /* 0x000fea0003800000 */
.L_x_123:
[----:B------:R-:W-:Y:S05]  /*72c0*/  BSYNC.RECONVERGENT B0 ;  /* 0x0000000000007941 */ /* 0x000fea0003800200 */
.L_x_120:
[----:B------:R-:W-:Y:S01]  /*72d0*/  ULEA UR4, UR49, UR48, 0x3 ;  /* 0x0000003031047291 */ /* 0x000fe2000f8e18ff */
[----:B------:R-:W-:-:S04]  /*72e0*/  DEPBAR.LE SB0, 0x0 ;  /* 0x000080000000791a */ /* 0x000fc80000000000 */
[----:B------:R-:W-:-:S04]  /*72f0*/  UIADD3 UR4, UPT, UPT, UR4, 0xd8, URZ ;  /* 0x000000d804047890 */ /* 0x000fc8000fffe0ff */
[----:B------:R-:W-:-:S09]  /*7300*/  UPRMT UR4, UR37, 0x654, UR4 ;  /* 0x0000065425047896 */ /* 0x000fd20008000004 */
[----:B------:R-:W-:Y:S01]  /*7310*/  SYNCS.ARRIVE.TRANS64.RED.A1T0 RZ, [UR4], RZ ;  /* 0x000000ffffff79a7 */ /* 0x000fe20008100404 */
[----:B------:R-:W-:Y:S05]  /*7320*/  EXIT ;  /* 0x000000000000794d */ /* 0x000fea0003800000 */
.L_x_20:
[----:B--2---:R2:W1:Y:S02]  /*7330*/  SYNCS.PHASECHK.TRANS64.TRYWAIT P0, [R2+URZ+0x170], R3 ;  /* 0x00017003020075a7 */ /* 0x00446400080011ff */
[----:B-1----:R-:W-:Y:S05]  /*7340*/  @!P0 NANOSLEEP.SYNCS 0x989680 ;  /* 0x009896800000895d */ /* 0x002fea0003900000 */
[----:B------:R-:W1:Y:S02]  /*7350*/  @!P0 SYNCS.PHASECHK.TRANS64 P0, [R2+URZ+0x170], R3 ;  /* 0x00017003020085a7 */ /* 0x000e6400080010ff */
[----:B-1----:R-:W-:Y:S05]  /*7360*/  @!P0 BRA `(.L_x_20) ;  /* 0xfffffffc00f08947 */ /* 0x002fea000383ffff */
[----:B------:R-:W-:Y:S05]  /*7370*/  BRA `(.L_x_124) ;  /* 0xffffffa000dc7947 */ /* 0x000fea000383ffff */
.L_x_23:
[----:B-1----:R-:W-:-:S07]  /*7380*/  MOV R2, UR33 ;  /* 0x0000002100027c02 */ /* 0x002fce0008000f00 */
.L_x_125:
[----:B-1----:R1:W2:Y:S02]  /*7390*/  SYNCS.PHASECHK.TRANS64.TRYWAIT P0, [R2+URZ+0x60], R4 ;  /* 0x00006004020075a7 */ /* 0x0022a400080011ff */
[----:B--2---:R-:W-:Y:S05]  /*73a0*/  @!P0 NANOSLEEP.SYNCS 0x989680 ;  /* 0x009896800000895d */ /* 0x004fea0003900000 */
[----:B------:R-:W2:Y:S02]  /*73b0*/  @!P0 SYNCS.PHASECHK.TRANS64 P0, [R2+URZ+0x60], R4 ;  /* 0x00006004020085a7 */ /* 0x000ea400080010ff */
[----:B--2---:R-:W-:Y:S05]  /*73c0*/  @!P0 BRA `(.L_x_125) ;  /* 0xfffffffc00f08947 */ /* 0x004fea000383ffff */
[----:B------:R-:W-:Y:S05]  /*73d0*/  BRA `(.L_x_22) ;  /* 0xffffffa400347947 */ /* 0x000fea000383ffff */
.L_x_29:
[----:B-1----:R-:W-:-:S07]  /*73e0*/  MOV R2, UR33 ;  /* 0x0000002100027c02 */ /* 0x002fce0008000f00 */
.L_x_126:
[----:B-1----:R1:W2:Y:S02]  /*73f0*/  SYNCS.PHASECHK.TRANS64.TRYWAIT P0, [R2+URZ+0x60], R4 ;  /* 0x00006004020075a7 */ /* 0x0022a400080011ff */
[----:B--2---:R-:W-:Y:S05]  /*7400*/  @!P0 NANOSLEEP.SYNCS 0x989680 ;  /* 0x009896800000895d */ /* 0x004fea0003900000 */
[----:B------:R-:W2:Y:S02]  /*7410*/  @!P0 SYNCS.PHASECHK.TRANS64 P0, [R2+URZ+0x60], R4 ;  /* 0x00006004020085a7 */ /* 0x000ea400080010ff */
[----:B--2---:R-:W-:Y:S05]  /*7420*/  @!P0 BRA `(.L_x_126) ;  /* 0xfffffffc00f08947 */ /* 0x004fea000383ffff */
[----:B------:R-:W-:Y:S05]  /*7430*/  BRA `(.L_x_28) ;  /* 0xffffffa800087947 */ /* 0x000fea000383ffff */
.L_x_33:
[----:B-1----:R1:W2:Y:S02]  /*7440*/  SYNCS.PHASECHK.TRANS64.TRYWAIT P0, [R2+URZ+0x100], R3 ;  /* 0x00010003020075a7 */ /* 0x0022a400080011ff */
[----:B--2---:R-:W-:Y:S05]  /*7450*/  @!P0 NANOSLEEP.SYNCS 0x989680 ;  /* 0x009896800000895d */ /* 0x004fea0003900000 */
[----:B------:R-:W2:Y:S02]  /*7460*/  @!P0 SYNCS.PHASECHK.TRANS64 P0, [R2+URZ+0x100], R3 ;  /* 0x00010003020085a7 */ /* 0x000ea400080010ff */
[----:B--2---:R-:W-:Y:S05]  /*7470*/  @!P0 BRA `(.L_x_33) ;  /* 0xfffffffc00f08947 */ /* 0x004fea000383ffff */
[----:B------:R-:W-:Y:S05]  /*7480*/  BRA `(.L_x_127) ;  /* 0xffffffa800b47947 */ /* 0x000fea000383ffff */
.L_x_37:
[----:B----4-:R-:W-:-:S07]  /*7490*/  MOV R0, UR5 ;  /* 0x0000000500007c02 */ /* 0x010fce0008000f00 */
.L_x_128:
[----:B-1----:R1:W2:Y:S02]  /*74a0*/  SYNCS.PHASECHK.TRANS64.TRYWAIT P0, [R0+URZ], R2 ;  /* 0x00000002000075a7 */ /* 0x0022a400080011ff */
[----:B--2---:R-:W-:Y:S05]  /*74b0*/  @!P0 NANOSLEEP.SYNCS 0x989680 ;  /* 0x009896800000895d */ /* 0x004fea0003900000 */
[----:B------:R-:W2:Y:S02]  /*74c0*/  @!P0 SYNCS.PHASECHK.TRANS64 P0, [R0+URZ], R2 ;  /* 0x00000002000085a7 */ /* 0x000ea400080010ff */
[----:B--2---:R-:W-:Y:S05]  /*74d0*/  @!P0 BRA `(.L_x_128) ;  /* 0xfffffffc00f08947 */ /* 0x004fea000383ffff */
[----:B------:R-:W-:Y:S05]  /*74e0*/  BRA `(.L_x_129) ;  /* 0xffffffb000247947 */ /* 0x000fea000383ffff */
.L_x_38:
[----:B----4-:R-:W-:-:S07]  /*74f0*/  MOV R0, UR5 ;  /* 0x0000000500007c02 */ /* 0x010fce0008000f00 */
.L_x_130:
[----:B-1----:R1:W2:Y:S02]  /*7500*/  SYNCS.PHASECHK.TRANS64.TRYWAIT P0, [R0+URZ], R3 ;  /* 0x00000003000075a7 */ /* 0x0022a400080011ff */
[----:B--2---:R-:W-:Y:S05]  /*7510*/  @!P0 NANOSLEEP.SYNCS 0x989680 ;  /* 0x009896800000895d */ /* 0x004fea0003900000 */
[----:B------:R-:W2:Y:S02]  /*7520*/  @!P0 SYNCS.PHASECHK.TRANS64 P0, [R0+URZ], R3 ;  /* 0x00000003000085a7 */ /* 0x000ea400080010ff */
[----:B--2---:R-:W-:Y:S05]  /*7530*/  @!P0 BRA `(.L_x_130) ;  /* 0xfffffffc00f08947 */ /* 0x004fea000383ffff */
[----:B------:R-:W-:Y:S05]  /*7540*/  BRA `(.L_x_131) ;  /* 0xffffffb000307947 */ /* 0x000fea000383ffff */
.L_x_39:
[----:B----4-:R-:W-:-:S07]  /*7550*/  MOV R0, UR5 ;  /* 0x0000000500007c02 */ /* 0x010fce0008000f00 */
.L_x_132:
[----:B-1----:R1:W2:Y:S02]  /*7560*/  SYNCS.PHASECHK.TRANS64.TRYWAIT P0, [R0+URZ], R3 ;  /* 0x00000003000075a7 */ /* 0x0022a400080011ff */
[----:B--2---:R-:W-:Y:S05]  /*7570*/  @!P0 NANOSLEEP.SYNCS 0x989680 ;  /* 0x009896800000895d */ /* 0x004fea0003900000 */
[----:B------:R-:W2:Y:S02]  /*7580*/  @!P0 SYNCS.PHASECHK.TRANS64 P0, [R0+URZ], R3 ;  /* 0x00000003000085a7 */ /* 0x000ea400080010ff */
[----:B--2---:R-:W-:Y:S05]  /*7590*/  @!P0 BRA `(.L_x_132) ;  /* 0xfffffffc00f08947 */ /* 0x004fea000383ffff */
[----:B------:R-:W-:Y:S05]  /*75a0*/  BRA `(.L_x_133) ;  /* 0xffffffb0003c7947 */ /* 0x000fea000383ffff */
.L_x_40:
[----:B----4-:R-:W-:-:S07]  /*75b0*/  MOV R0, UR5 ;  /* 0x0000000500007c02 */ /* 0x010fce0008000f00 */
.L_x_134:
[----:B-1----:R1:W2:Y:S02]  /*75c0*/  SYNCS.PHASECHK.TRANS64.TRYWAIT P0, [R0+URZ], R3 ;  /* 0x00000003000075a7 */ /* 0x0022a400080011ff */
[----:B--2---:R-:W-:Y:S05]  /*75d0*/  @!P0 NANOSLEEP.SYNCS 0x989680 ;  /* 0x009896800000895d */ /* 0x004fea0003900000 */
[----:B------:R-:W2:Y:S02]  /*75e0*/  @!P0 SYNCS.PHASECHK.TRANS64 P0, [R0+URZ], R3 ;  /* 0x00000003000085a7 */ /* 0x000ea400080010ff */
[----:B--2---:R-:W-:Y:S05]  /*75f0*/  @!P0 BRA `(.L_x_134) ;  /* 0xfffffffc00f08947 */ /* 0x004fea000383ffff */
[----:B------:R-:W-:Y:S05]  /*7600*/  BRA `(.L_x_135) ;  /* 0xffffffb000487947 */ /* 0x000fea000383ffff */
.L_x_41:
[----:B----4-:R-:W-:-:S07]  /*7610*/  MOV R0, UR5 ;  /* 0x0000000500007c02 */ /* 0x010fce0008000f00 */
.L_x_136:
[----:B-1----:R1:W2:Y:S02]  /*7620*/  SYNCS.PHASECHK.TRANS64.TRYWAIT P0, [R0+URZ], R3 ;  /* 0x00000003000075a7 */ /* 0x0022a400080011ff */
[----:B--2---:R-:W-:Y:S05]  /*7630*/  @!P0 NANOSLEEP.SYNCS 0x989680 ;  /* 0x009896800000895d */ /* 0x004fea0003900000 */
[----:B------:R-:W2:Y:S02]  /*7640*/  @!P0 SYNCS.PHASECHK.TRANS64 P0, [R0+URZ], R3 ;  /* 0x00000003000085a7 */ /* 0x000ea400080010ff */
[----:B--2---:R-:W-:Y:S05]  /*7650*/  @!P0 BRA `(.L_x_136) ;  /* 0xfffffffc00f08947 */ /* 0x004fea000383ffff */
[----:B------:R-:W-:Y:S05]  /*7660*/  BRA `(.L_x_137) ;  /* 0xffffffb000547947 */ /* 0x000fea000383ffff */
.L_x_42:
[----:B----4-:R-:W-:-:S07]  /*7670*/  MOV R0, UR5 ;  /* 0x0000000500007c02 */ /* 0x010fce0008000f00 */
.L_x_138:
[----:B-1----:R1:W2:Y:S02]  /*7680*/  SYNCS.PHASECHK.TRANS64.TRYWAIT P0, [R0+URZ], R3 ;  /* 0x00000003000075a7 */ /* 0x0022a400080011ff */
[----:B--2---:R-:W-:Y:S05]  /*7690*/  @!P0 NANOSLEEP.SYNCS 0x989680 ;  /* 0x009896800000895d */ /* 0x004fea0003900000 */
[----:B------:R-:W2:Y:S02]  /*76a0*/  @!P0 SYNCS.PHASECHK.TRANS64 P0, [R0+URZ], R3 ;  /* 0x00000003000085a7 */ /* 0x000ea400080010ff */
[----:B--2---:R-:W-:Y:S05]  /*76b0*/  @!P0 BRA `(.L_x_138) ;  /* 0xfffffffc00f08947 */ /* 0x004fea000383ffff */
[----:B------:R-:W-:Y:S05]  /*76c0*/  BRA `(.L_x_139) ;  /* 0xffffffb000607947 */ /* 0x000fea000383ffff */
.L_x_43:
[----:B----4-:R-:W-:-:S07]  /*76d0*/  MOV R0, UR5 ;  /* 0x0000000500007c02 */ /* 0x010fce0008000f00 */
.L_x_140:
[----:B-1----:R1:W2:Y:S02]  /*76e0*/  SYNCS.PHASECHK.TRANS64.TRYWAIT P0, [R0+URZ], R3 ;  /* 0x00000003000075a7 */ /* 0x0022a400080011ff */
[----:B--2---:R-:W-:Y:S05]  /*76f0*/  @!P0 NANOSLEEP.SYNCS 0x989680 ;  /* 0x009896800000895d */ /* 0x004fea0003900000 */
[----:B------:R-:W2:Y:S02]  /*7700*/  @!P0 SYNCS.PHASECHK.TRANS64 P0, [R0+URZ], R3 ;  /* 0x00000003000085a7 */ /* 0x000ea400080010ff */
[----:B--2---:R-:W-:Y:S05]  /*7710*/  @!P0 BRA `(.L_x_140) ;  /* 0xfffffffc00f08947 */ /* 0x004fea000383ffff */
[----:B------:R-:W-:Y:S05]  /*7720*/  BRA `(.L_x_141) ;  /* 0xffffffb0006c7947 */ /* 0x000fea000383ffff */
.L_x_44:
[----:B----4-:R-:W-:-:S07]  /*7730*/  MOV R0, UR5 ;  /* 0x0000000500007c02 */ /* 0x010fce0008000f00 */
.L_x_142:
[----:B-1----:R1:W2:Y:S02]  /*7740*/  SYNCS.PHASECHK.TRANS64.TRYWAIT P0, [R0+URZ], R3 ;  /* 0x00000003000075a7 */ /* 0x0022a400080011ff */
[----:B--2---:R-:W-:Y:S05]  /*7750*/  @!P0 NANOSLEEP.SYNCS 0x989680 ;  /* 0x009896800000895d */ /* 0x004fea0003900000 */
[----:B------:R-:W2:Y:S02]  /*7760*/  @!P0 SYNCS.PHASECHK.TRANS64 P0, [R0+URZ], R3 ;  /* 0x00000003000085a7 */ /* 0x000ea400080010ff */
[----:B--2---:R-:W-:Y:S05]  /*7770*/  @!P0 BRA `(.L_x_142) ;  /* 0xfffffffc00f08947 */ /* 0x004fea000383ffff */
[----:B------:R-:W-:Y:S05]  /*7780*/  BRA `(.L_x_143) ;  /* 0xffffffb000787947 */ /* 0x000fea000383ffff */
.L_x_45:
[----:B----4-:R-:W-:-:S07]  /*7790*/  MOV R0, UR5 ;  /* 0x0000000500007c02 */ /* 0x010fce0008000f00 */
.L_x_144:
[----:B-1----:R1:W2:Y:S02]  /*77a0*/  SYNCS.PHASECHK.TRANS64.TRYWAIT P0, [R0+URZ], R3 ;  /* 0x00000003000075a7 */ /* 0x0022a400080011ff */
[----:B--2---:R-:W-:Y:S05]  /*77b0*/  @!P0 NANOSLEEP.SYNCS 0x989680 ;  /* 0x009896800000895d */ /* 0x004fea0003900000 */
[----:B------:R-:W2:Y:S02]  /*77c0*/  @!P0 SYNCS.PHASECHK.TRANS64 P0, [R0+URZ], R3 ;  /* 0x00000003000085a7 */ /* 0x000ea400080010ff */
[----:B--2---:R-:W-:Y:S05]  /*77d0*/  @!P0 BRA `(.L_x_144) ;  /* 0xfffffffc00f08947 */ /* 0x004fea000383ffff */
[----:B------:R-:W-:Y:S05]  /*77e0*/  BRA `(.L_x_145) ;  /* 0xffffffb000847947 */ /* 0x000fea000383ffff */
.L_x_46:
[----:B----4-:R-:W-:-:S07]  /*77f0*/  MOV R0, UR5 ;  /* 0x0000000500007c02 */ /* 0x010fce0008000f00 */
.L_x_146:
[----:B-1----:R1:W2:Y:S02]  /*7800*/  SYNCS.PHASECHK.TRANS64.TRYWAIT P0, [R0+URZ], R3 ;  /* 0x00000003000075a7 */ /* 0x0022a400080011ff */
[----:B--2---:R-:W-:Y:S05]  /*7810*/  @!P0 NANOSLEEP.SYNCS 0x989680 ;  /* 0x009896800000895d */ /* 0x004fea0003900000 */
[----:B------:R-:W2:Y:S02]  /*7820*/  @!P0 SYNCS.PHASECHK.TRANS64 P0, [R0+URZ], R3 ;  /* 0x00000003000085a7 */ /* 0x000ea400080010ff */
[----:B--2---:R-:W-:Y:S05]  /*7830*/  @!P0 BRA `(.L_x_146) ;  /* 0xfffffffc00f08947 */ /* 0x004fea000383ffff */
[----:B------:R-:W-:Y:S05]  /*7840*/  BRA `(.L_x_147) ;  /* 0xffffffb000907947 */ /* 0x000fea000383ffff */
.L_x_47:
[----:B----4-:R-:W-:-:S07]  /*7850*/  MOV R0, UR5 ;  /* 0x0000000500007c02 */ /* 0x010fce0008000f00 */
.L_x_148:
[----:B-1----:R1:W2:Y:S02]  /*7860*/  SYNCS.PHASECHK.TRANS64.TRYWAIT P0, [R0+URZ], R3 ;  /* 0x00000003000075a7 */ /* 0x0022a400080011ff */
[----:B--2---:R-:W-:Y:S05]  /*7870*/  @!P0 NANOSLEEP.SYNCS 0x989680 ;  /* 0x009896800000895d */ /* 0x004fea0003900000 */
[----:B------:R-:W2:Y:S02]  /*7880*/  @!P0 SYNCS.PHASECHK.TRANS64 P0, [R0+URZ], R3 ;  /* 0x00000003000085a7 */ /* 0x000ea400080010ff */
[----:B--2---:R-:W-:Y:S05]  /*7890*/  @!P0 BRA `(.L_x_148) ;  /* 0xfffffffc00f08947 */ /* 0x004fea000383ffff */
[----:B------:R-:W-:Y:S05]  /*78a0*/  BRA `(.L_x_149) ;  /* 0xffffffb0009c7947 */ /* 0x000fea000383ffff */
.L_x_50:
[----:B-1----:R1:W2:Y:S02]  /*78b0*/  SYNCS.PHASECHK.TRANS64.TRYWAIT P0, [R0+URZ+0x160], R4 ;  /* 0x00016004000075a7 */ /* 0x0022a400080011ff */
[----:B--2---:R-:W-:Y:S05]  /*78c0*/  @!P0 NANOSLEEP.SYNCS 0x989680 ;  /* 0x009896800000895d */ /* 0x004fea0003900000 */
[----:B------:R-:W2:Y:S02]  /*78d0*/  @!P0 SYNCS.PHASECHK.TRANS64 P0, [R0+URZ+0x160], R4 ;  /* 0x00016004000085a7 */ /* 0x000ea400080010ff */
[----:B--2---:R-:W-:Y:S05]  /*78e0*/  @!P0 BRA `(.L_x_50) ;  /* 0xfffffffc00f08947 */ /* 0x004fea000383ffff */
[----:B------:R-:W-:Y:S05]  /*78f0*/  BRA `(.L_x_150) ;  /* 0xffffffb000f87947 */ /* 0x000fea000383ffff */
.L_x_51:
[----:B------:R-:W-:-:S07]  /*7900*/  MOV R0, UR5 ;  /* 0x0000000500007c02 */ /* 0x000fce0008000f00 */
.L_x_151:
[----:B-1----:R1:W2:Y:S02]  /*7910*/  SYNCS.PHASECHK.TRANS64.TRYWAIT P0, [R0+URZ+0x110], R5 ;  /* 0x00011005000075a7 */ /* 0x0022a400080011ff */
[----:B--2---:R-:W-:Y:S05]  /*7920*/  @!P0 NANOSLEEP.SYNCS 0x989680 ;  /* 0x009896800000895d */ /* 0x004fea0003900000 */
[----:B------:R-:W2:Y:S02]  /*7930*/  @!P0 SYNCS.PHASECHK.TRANS64 P0, [R0+URZ+0x110], R5 ;  /* 0x00011005000085a7 */ /* 0x000ea400080010ff */
[----:B--2---:R-:W-:Y:S05]  /*7940*/  @!P0 BRA `(.L_x_151) ;  /* 0xfffffffc00f08947 */ /* 0x004fea000383ffff */
[----:B------:R-:W-:Y:S05]  /*7950*/  BRA `(.L_x_152) ;  /* 0xffffffb400087947 */ /* 0x000fea000383ffff */
.L_x_52:
[----:B-1----:R1:W2:Y:S02]  /*7960*/  SYNCS.PHASECHK.TRANS64.TRYWAIT P1, [R0+URZ+0x100], R4 ;  /* 0x00010004000075a7 */ /* 0x0022a400080211ff */
[----:B--2---:R-:W-:Y:S05]  /*7970*/  @!P1 NANOSLEEP.SYNCS 0x989680 ;  /* 0x009896800000995d */ /* 0x004fea0003900000 */
[----:B------:R-:W2:Y:S02]  /*7980*/  @!P1 SYNCS.PHASECHK.TRANS64 P1, [R0+URZ+0x100], R4 ;  /* 0x00010004000095a7 */ /* 0x000ea400080210ff */
[----:B--2---:R-:W-:Y:S05]  /*7990*/  @!P1 BRA `(.L_x_52) ;  /* 0xfffffffc00f09947 */ /* 0x004fea000383ffff */
[----:B------:R-:W-:Y:S05]  /*79a0*/  BRA `(.L_x_153) ;  /* 0xffffffb400387947 */ /* 0x000fea000383ffff */
.L_x_55:
[----:B------:R-:W-:-:S07]  /*79b0*/  MOV R0, UR5 ;  /* 0x0000000500007c02 */ /* 0x000fce0008000f00 */
.L_x_154:
[----:B-1----:R1:W2:Y:S02]  /*79c0*/  SYNCS.PHASECHK.TRANS64.TRYWAIT P0, [R0+URZ+0x110], R2 ;  /* 0x00011002000075a7 */ /* 0x0022a400080011ff */
[----:B--2---:R-:W-:Y:S05]  /*79d0*/  @!P0 NANOSLEEP.SYNCS 0x989680 ;  /* 0x009896800000895d */ /* 0x004fea0003900000 */
[----:B------:R-:W2:Y:S02]  /*79e0*/  @!P0 SYNCS.PHASECHK.TRANS64 P0, [R0+URZ+0x110], R2 ;  /* 0x00011002000085a7 */ /* 0x000ea400080010ff */
[----:B--2---:R-:W-:Y:S05]  /*79f0*/  @!P0 BRA `(.L_x_154) ;  /* 0xfffffffc00f08947 */ /* 0x004fea000383ffff */
[----:B------:R-:W-:Y:S05]  /*7a00*/  BRA `(.L_x_54) ;  /* 0xffffffb4008c7947 */ /* 0x000fea000383ffff */
.L_x_62:
[----:B-1----:R1:W2:Y:S02]  /*7a10*/  SYNCS.PHASECHK.TRANS64.TRYWAIT P1, [R0+URZ+0x100], R2 ;  /* 0x00010002000075a7 */ /* 0x0022a400080211ff */
[----:B--2---:R-:W-:Y:S05]  /*7a20*/  @!P1 NANOSLEEP.SYNCS 0x989680 ;  /* 0x009896800000995d */ /* 0x004fea0003900000 */
[----:B------:R-:W2:Y:S02]  /*7a30*/  @!P1 SYNCS.PHASECHK.TRANS64 P1, [R0+URZ+0x100], R2 ;  /* 0x00010002000095a7 */ /* 0x000ea400080210ff */
[----:B--2---:R-:W-:Y:S05]  /*7a40*/  @!P1 BRA `(.L_x_62) ;  /* 0xfffffffc00f09947 */ /* 0x004fea000383ffff */
[----:B------:R-:W-:Y:S05]  /*7a50*/  BRA `(.L_x_155) ;  /* 0xffffffb800fc7947 */ /* 0x000fea000383ffff */
.L_x_63:
[----:B------:R-:W-:-:S07]  /*7a60*/  MOV R2, UR7 ;  /* 0x0000000700027c02 */ /* 0x000fce0008000f00 */
.L_x_156:
[----:B-1----:R1:W2:Y:S02]  /*7a70*/  SYNCS.PHASECHK.TRANS64.TRYWAIT P0, [R2+URZ+0x140], R0 ;  /* 0x00014000020075a7 */ /* 0x0022a400080011ff */
[----:B--2---:R-:W-:Y:S05]  /*7a80*/  @!P0 NANOSLEEP.SYNCS 0x989680 ;  /* 0x009896800000895d */ /* 0x004fea0003900000 */
[----:B------:R-:W2:Y:S02]  /*7a90*/  @!P0 SYNCS.PHASECHK.TRANS64 P0, [R2+URZ+0x140], R0 ;  /* 0x00014000020085a7 */ /* 0x000ea400080010ff */
[----:B--2---:R-:W-:Y:S05]  /*7aa0*/  @!P0 BRA `(.L_x_156) ;  /* 0xfffffffc00f08947 */ /* 0x004fea000383ffff */
[----:B------:R-:W-:Y:S05]  /*7ab0*/  BRA `(.L_x_157) ;  /* 0xffffffbc004c7947 */ /* 0x000fea000383ffff */
.L_x_66:
[----:B------:R-:W-:Y:S07]  /*7ac0*/  MOV R0, UR6 ;  /* 0x0000000600007c02 */ /* 0x000fee0008000f00 */
.L_x_158:
[----:B-1----:R1:W2:Y:S02]  /*7ad0*/  SYNCS.PHASECHK.TRANS64.TRYWAIT P0, [R0+URZ], R2 ;  /* 0x00000002000075a7 */ /* 0x0022a400080011ff */
[----:B--2---:R-:W-:Y:S05]  /*7ae0*/  @!P0 NANOSLEEP.SYNCS 0x989680 ;  /* 0x009896800000895d */ /* 0x004fea0003900000 */
[----:B------:R-:W2:Y:S02]  /*7af0*/  @!P0 SYNCS.PHASECHK.TRANS64 P0, [R0+URZ], R2 ;  /* 0x00000002000085a7 */ /* 0x000ea400080010ff */
[----:B--2---:R-:W-:Y:S05]  /*7b00*/  @!P0 BRA `(.L_x_158) ;  /* 0xfffffffc00f08947 */ /* 0x004fea000383ffff */
[----:B------:R-:W-:Y:S05]  /*7b10*/  BRA `(.L_x_65) ;  /* 0xffffffbc00687947 */ /* 0x000fea000383ffff */
.L_x_69:
[----:B------:R-:W-:-:S07]  /*7b20*/  MOV R0, UR6 ;  /* 0x0000000600007c02 */ /* 0x000fce0008000f00 */
.L_x_159:
[----:B--2---:R2:W4:Y:S02]  /*7b30*/  SYNCS.PHASECHK.TRANS64.TRYWAIT P0, [R0+URZ], R2 ;  /* 0x00000002000075a7 */ /* 0x00452400080011ff */
[----:B----4-:R-:W-:Y:S05]  /*7b40*/  @!P0 NANOSLEEP.SYNCS 0x989680 ;  /* 0x009896800000895d */ /* 0x010fea0003900000 */
[----:B------:R-:W4:Y:S02]  /*7b50*/  @!P0 SYNCS.PHASECHK.TRANS64 P0, [R0+URZ], R2 ;  /* 0x00000002000085a7 */ /* 0x000f2400080010ff */
[----:B----4-:R-:W-:Y:S05]  /*7b60*/  @!P0 BRA `(.L_x_159) ;  /* 0xfffffffc00f08947 */ /* 0x010fea000383ffff */
[----:B------:R-:W-:Y:S05]  /*7b70*/  BRA `(.L_x_160) ;  /* 0xffffffc000447947 */ /* 0x000fea000383ffff */
.L_x_70:
[----:B------:R-:W-:-:S07]  /*7b80*/  MOV R0, UR6 ;  /* 0x0000000600007c02 */ /* 0x000fce0008000f00 */
.L_x_161:
[----:B-1----:R1:W2:Y:S02]  /*7b90*/  SYNCS.PHASECHK.TRANS64.TRYWAIT P0, [R0+URZ], R3 ;  /* 0x00000003000075a7 */ /* 0x0022a400080011ff */
[----:B--2---:R-:W-:Y:S05]  /*7ba0*/  @!P0 NANOSLEEP.SYNCS 0x989680 ;  /* 0x009896800000895d */ /* 0x004fea0003900000 */
[----:B------:R-:W2:Y:S02]  /*7bb0*/  @!P0 SYNCS.PHASECHK.TRANS64 P0, [R0+URZ], R3 ;  /* 0x00000003000085a7 */ /* 0x000ea400080010ff */
[----:B--2---:R-:W-:Y:S05]  /*7bc0*/  @!P0 BRA `(.L_x_161) ;  /* 0xfffffffc00f08947 */ /* 0x004fea000383ffff */
[----:B------:R-:W-:Y:S05]  /*7bd0*/  BRA `(.L_x_162) ;  /* 0xffffffc000507947 */ /* 0x000fea000383ffff */
.L_x_71:
[----:B------:R-:W-:-:S07]  /*7be0*/  MOV R0, UR6 ;  /* 0x0000000600007c02 */ /* 0x000fce0008000f00 */
.L_x_163:
[----:B-1----:R1:W2:Y:S02]  /*7bf0*/  SYNCS.PHASECHK.TRANS64.TRYWAIT P0, [R0+URZ], R3 ;  /* 0x00000003000075a7 */ /* 0x0022a400080011ff */
[----:B--2---:R-:W-:Y:S05]  /*7c00*/  @!P0 NANOSLEEP.SYNCS 0x989680 ;  /* 0x009896800000895d */ /* 0x004fea0003900000 */
[----:B------:R-:W2:Y:S02]  /*7c10*/  @!P0 SYNCS.PHASECHK.TRANS64 P0, [R0+URZ], R3 ;  /* 0x00000003000085a7 */ /* 0x000ea400080010ff */
[----:B--2---:R-:W-:Y:S05]  /*7c20*/  @!P0 BRA `(.L_x_163) ;  /* 0xfffffffc00f08947 */ /* 0x004fea000383ffff */
[----:B------:R-:W-:Y:S05]  /*7c30*/  BRA `(.L_x_164) ;  /* 0xffffffc0005c7947 */ /* 0x000fea000383ffff */
.L_x_72:
[----:B-1----:R-:W-:-:S07]  /*7c40*/  MOV R0, UR7 ;  /* 0x0000000700007c02 */ /* 0x002fce0008000f00 */
.L_x_165:
[----:B-1----:R1:W2:Y:S02]  /*7c50*/  SYNCS.PHASECHK.TRANS64.TRYWAIT P0, [R0+URZ], R2 ;  /* 0x00000002000075a7 */ /* 0x0022a400080011ff */
[----:B--2---:R-:W-:Y:S05]  /*7c60*/  @!P0 NANOSLEEP.SYNCS 0x989680 ;  /* 0x009896800000895d */ /* 0x004fea0003900000 */
[----:B------:R-:W2:Y:S02]  /*7c70*/  @!P0 SYNCS.PHASECHK.TRANS64 P0, [R0+URZ], R2 ;  /* 0x00000002000085a7 */ /* 0x000ea400080010ff */
[----:B--2---:R-:W-:Y:S05]  /*7c80*/  @!P0 BRA `(.L_x_165) ;  /* 0xfffffffc00f08947 */ /* 0x004fea000383ffff */
[----:B------:R-:W-:Y:S05]  /*7c90*/  BRA `(.L_x_166) ;  /* 0xffffffc000687947 */ /* 0x000fea000383ffff */
.L_x_77:
[----:B--2---:R2:W3:Y:S02]  /*7ca0*/  SYNCS.PHASECHK.TRANS64.TRYWAIT P0, [R0+URZ+0x100], R2 ;  /* 0x00010002000075a7 */ /* 0x0044e400080011ff */
[----:B---3--:R-:W-:Y:S05]  /*7cb0*/  @!P0 NANOSLEEP.SYNCS 0x989680 ;  /* 0x009896800000895d */ /* 0x008fea0003900000 */
[----:B------:R-:W3:Y:S02]  /*7cc0*/  @!P0 SYNCS.PHASECHK.TRANS64 P0, [R0+URZ+0x100], R2 ;  /* 0x00010002000085a7 */ /* 0x000ee400080010ff */
[----:B---3--:R-:W-:Y:S05]  /*7cd0*/  @!P0 BRA `(.L_x_77) ;  /* 0xfffffffc00f08947 */ /* 0x008fea000383ffff */
[----:B------:R-:W-:Y:S05]  /*7ce0*/  BRA `(.L_x_167) ;  /* 0xffffffc400607947 */ /* 0x000fea000383ffff */
.L_x_80:
[----:B------:R-:W-:Y:S07]  /*7cf0*/  MOV R0, UR7 ;  /* 0x0000000700007c02 */ /* 0x000fee0008000f00 */
.L_x_168:
[----:B--2---:R2:W3:Y:S02]  /*7d00*/  SYNCS.PHASECHK.TRANS64.TRYWAIT P0, [R0+URZ+0xf8], R2 ;  /* 0x0000f802000075a7 */ /* 0x0044e400080011ff */
[----:B---3--:R-:W-:Y:S05]  /*7d10*/  @!P0 NANOSLEEP.SYNCS 0x989680 ;  /* 0x009896800000895d */ /* 0x008fea0003900000 */
[----:B------:R-:W3:Y:S02]  /*7d20*/  @!P0 SYNCS.PHASECHK.TRANS64 P0, [R0+URZ+0xf8], R2 ;  /* 0x0000f802000085a7 */ /* 0x000ee400080010ff */
[----:B---3--:R-:W-:Y:S05]  /*7d30*/  @!P0 BRA `(.L_x_168) ;  /* 0xfffffffc00f08947 */ /* 0x008fea000383ffff */
[----:B------:R-:W-:Y:S05]  /*7d40*/  BRA `(.L_x_79) ;  /* 0xffffffc800407947 */ /* 0x000fea000383ffff */
.L_x_83:
[----:B------:R-:W-:Y:S07]  /*7d50*/  MOV R0, UR15 ;  /* 0x0000000f00007c02 */ /* 0x000fee0008000f00 */
.L_x_169:
[----:B-1----:R1:W2:Y:S02]  /*7d60*/  SYNCS.PHASECHK.TRANS64.TRYWAIT P0, [R0+URZ+0xd8], R9 ;  /* 0x0000d809000075a7 */ /* 0x0022a400080011ff */
[----:B--2---:R-:W-:Y:S05]  /*7d70*/  @!P0 NANOSLEEP.SYNCS 0x989680 ;  /* 0x009896800000895d */ /* 0x004fea0003900000 */
[----:B------:R-:W2:Y:S02]  /*7d80*/  @!P0 SYNCS.PHASECHK.TRANS64 P0, [R0+URZ+0xd8], R9 ;  /* 0x0000d809000085a7 */ /* 0x000ea400080010ff */
[----:B--2---:R-:W-:Y:S05]  /*7d90*/  @!P0 BRA `(.L_x_169) ;  /* 0xfffffffc00f08947 */ /* 0x004fea000383ffff */
[----:B------:R-:W-:Y:S05]  /*7da0*/  BRA `(.L_x_170) ;  /* 0xffffffc800b87947 */ /* 0x000fea000383ffff */
.L_x_84:
[----:B------:R-:W-:Y:S07]  /*7db0*/  MOV R0, UR13 ;  /* 0x0000000d00007c02 */ /* 0x000fee0008000f00 */
.L_x_171:
[----:B-1----:R1:W2:Y:S02]  /*7dc0*/  SYNCS.PHASECHK.TRANS64.TRYWAIT P0, [R0+URZ+0xd8], R14 ;  /* 0x0000d80e000075a7 */ /* 0x0022a400080011ff */
[----:B--2---:R-:W-:Y:S05]  /*7dd0*/  @!P0 NANOSLEEP.SYNCS 0x989680 ;  /* 0x009896800000895d */ /* 0x004fea0003900000 */
[----:B------:R-:W2:Y:S02]  /*7de0*/  @!P0 SYNCS.PHASECHK.TRANS64 P0, [R0+URZ+0xd8], R14 ;  /* 0x0000d80e000085a7 */ /* 0x000ea400080010ff */
[----:B--2---:R-:W-:Y:S05]  /*7df0*/  @!P0 BRA `(.L_x_171) ;  /* 0xfffffffc00f08947 */ /* 0x004fea000383ffff */
[----:B------:R-:W-:Y:S05]  /*7e00*/  BRA `(.L_x_172) ;  /* 0xffffffcc00587947 */ /* 0x000fea000383ffff */
.L_x_86:
[----:B------:R-:W-:-:S07]  /*7e10*/  MOV R0, UR4 ;  /* 0x0000000400007c02 */ /* 0x000fce0008000f00 */
.L_x_173:
[----:B-1----:R1:W3:Y:S02]  /*7e20*/  SYNCS.PHASECHK.TRANS64.TRYWAIT P0, [R0+URZ], R2 ;  /* 0x00000002000075a7 */ /* 0x0022e400080011ff */
[----:B---3--:R-:W-:Y:S05]  /*7e30*/  @!P0 NANOSLEEP.SYNCS 0x989680 ;  /* 0x009896800000895d */ /* 0x008fea0003900000 */
[----:B------:R-:W3:Y:S02]  /*7e40*/  @!P0 SYNCS.PHASECHK.TRANS64 P0, [R0+URZ], R2 ;  /* 0x00000002000085a7 */ /* 0x000ee400080010ff */
[----:B---3--:R-:W-:Y:S05]  /*7e50*/  @!P0 BRA `(.L_x_173) ;  /* 0xfffffffc00f08947 */ /* 0x008fea000383ffff */
[----:B------:R-:W-:Y:S05]  /*7e60*/  BRA `(.L_x_174) ;  /* 0xffffffcc00e47947 */ /* 0x000fea000383ffff */
.L_x_87:
[----:B------:R-:W-:-:S07]  /*7e70*/  MOV R0, UR4 ;  /* 0x0000000400007c02 */ /* 0x000fce0008000f00 */
.L_x_175:
[----:B-1----:R1:W3:Y:S02]  /*7e80*/  SYNCS.PHASECHK.TRANS64.TRYWAIT P0, [R0+URZ], R2 ;  /* 0x00000002000075a7 */ /* 0x0022e400080011ff */
[----:B---3--:R-:W-:Y:S05]  /*7e90*/  @!P0 NANOSLEEP.SYNCS 0x989680 ;  /* 0x009896800000895d */ /* 0x008fea0003900000 */
[----:B------:R-:W3:Y:S02]  /*7ea0*/  @!P0 SYNCS.PHASECHK.TRANS64 P0, [R0+URZ], R2 ;  /* 0x00000002000085a7 */ /* 0x000ee400080010ff */
[----:B---3--:R-:W-:Y:S05]  /*7eb0*/  @!P0 BRA `(.L_x_175) ;  /* 0xfffffffc00f08947 */ /* 0x008fea000383ffff */
[----:B------:R-:W-:Y:S05]  /*7ec0*/  BRA `(.L_x_176) ;  /* 0xffffffcc00f07947 */ /* 0x000fea000383ffff */
.L_x_89:
[----:B--2---:R2:W4:Y:S02]  /*7ed0*/  SYNCS.PHASECHK.TRANS64.TRYWAIT P0, [R0+URZ+0x100], R2 ;  /* 0x00010002000075a7 */ /* 0x00452400080011ff */
[----:B----4-:R-:W-:Y:S05]  /*7ee0*/  @!P0 NANOSLEEP.SYNCS 0x989680 ;  /* 0x009896800000895d */ /* 0x010fea0003900000 */
[----:B------:R-:W4:Y:S02]  /*7ef0*/  @!P0 SYNCS.PHASECHK.TRANS64 P0, [R0+URZ+0x100], R2 ;  /* 0x00010002000085a7 */ /* 0x000f2400080010ff */
[----:B----4-:R-:W-:Y:S05]  /*7f00*/  @!P0 BRA `(.L_x_89) ;  /* 0xfffffffc00f08947 */ /* 0x010fea000383ffff */
[----:B------:R-:W-:Y:S05]  /*7f10*/  BRA `(.L_x_177) ;  /* 0xffffffd000e47947 */ /* 0x000fea000383ffff */
.L_x_99:
[----:B-1----:R1:W3:Y:S02]  /*7f20*/  SYNCS.PHASECHK.TRANS64.TRYWAIT P1, [R2+URZ+0xc0], R0 ;  /* 0x0000c000020075a7 */ /* 0x0022e400080211ff */
[----:B---3--:R-:W-:Y:S05]  /*7f30*/  @!P1 NANOSLEEP.SYNCS 0x989680 ;  /* 0x009896800000995d */ /* 0x008fea0003900000 */
[----:B------:R-:W3:Y:S02]  /*7f40*/  @!P1 SYNCS.PHASECHK.TRANS64 P1, [R2+URZ+0xc0], R0 ;  /* 0x0000c000020095a7 */ /* 0x000ee400080210ff */
[----:B---3--:R-:W-:Y:S05]  /*7f50*/  @!P1 BRA `(.L_x_99) ;  /* 0xfffffffc00f09947 */ /* 0x008fea000383ffff */
[----:B------:R-:W-:Y:S05]  /*7f60*/  BRA `(.L_x_98) ;  /* 0xffffffdc00f47947 */ /* 0x000fea000383ffff */
.L_x_101:
[----:B--2---:R2:W3:Y:S02]  /*7f70*/  SYNCS.PHASECHK.TRANS64.TRYWAIT P0, [R82+URZ+0x120], R3 ;  /* 0x00012003520075a7 */ /* 0x0044e400080011ff */
[----:B---3--:R-:W-:Y:S05]  /*7f80*/  @!P0 NANOSLEEP.SYNCS 0x989680 ;  /* 0x009896800000895d */ /* 0x008fea0003900000 */
[----:B------:R-:W3:Y:S02]  /*7f90*/  @!P0 SYNCS.PHASECHK.TRANS64 P0, [R82+URZ+0x120], R3 ;  /* 0x00012003520085a7 */ /* 0x000ee400080010ff */
[----:B---3--:R-:W-:Y:S05]  /*7fa0*/  @!P0 BRA `(.L_x_101) ;  /* 0xfffffffc00f08947 */ /* 0x008fea000383ffff */
[----:B------:R-:W-:Y:S05]  /*7fb0*/  BRA `(.L_x_100) ;  /* 0xffffffe0006c7947 */ /* 0x000fea000383ffff */
.L_x_112:
[----:B-1----:R1:W2:Y:S02]  /*7fc0*/  SYNCS.PHASECHK.TRANS64.TRYWAIT P0, [R2+URZ+0xc0], R83 ;  /* 0x0000c053020075a7 */ /* 0x0022a400080011ff */
[----:B--2---:R-:W-:Y:S05]  /*7fd0*/  @!P0 NANOSLEEP.SYNCS 0x989680 ;  /* 0x009896800000895d */ /* 0x004fea0003900000 */
[----:B------:R-:W2:Y:S02]  /*7fe0*/  @!P0 SYNCS.PHASECHK.TRANS64 P0, [R2+URZ+0xc0], R83 ;  /* 0x0000c053020085a7 */ /* 0x000ea400080010ff */
[----:B--2---:R-:W-:Y:S05]  /*7ff0*/  @!P0 BRA `(.L_x_112) ;  /* 0xfffffffc00f08947 */ /* 0x004fea000383ffff */
[----:B------:R-:W-:Y:S05]  /*8000*/  BRA `(.L_x_111) ;  /* 0xffffffe800347947 */ /* 0x000fea000383ffff */
        .weak           $__internal_0_$__cuda_sm10x_tcgen05_guardrail_trap_col_being_dealloced_not_returned_by_alloc
        .type           $__internal_0_$__cuda_sm10x_tcgen05_guardrail_trap_col_being_dealloced_not_returned_by_alloc,@function
        .size           $__internal_0_$__cuda_sm10x_tcgen05_guardrail_trap_col_being_dealloced_not_returned_by_alloc,($__internal_1_$__cuda_sm10x_tcgen05_guardrail_trap_phase_invalid_during_alloc - $__internal_0_$__cuda_sm10x_tcgen05_guardrail_trap_col_being_dealloced_not_returned_by_alloc)
$__internal_0_$__cuda_sm10x_tcgen05_guardrail_trap_col_being_dealloced_not_returned_by_alloc:
[----:B------:R-:W-:Y:S05]  /*8010*/  BPT.TRAP 0x1 ;  /* 0x000000040000795c */ /* 0x000fea0000300000 */
[----:B------:R-:W-:-:S04]  /*8020*/  HFMA2 R3, -RZ, RZ, 0, 0 ;  /* 0x00000000ff037431 */ /* 0x000fc800000001ff */
[----:B------:R-:W-:Y:S05]  /*8030*/  RET.REL.NODEC R2 `(_ZN7cutlass13device_kernelINS_4gemm6kernel13GemmUniversalIN4cute5tupleIJiiiiEEENS1_10collective13CollectiveMmaINS1_35MainloopSm100TmaUmmaWarpSpecializedILi12ELi2ELi4ENS5_IJNS4_1CILi1EEESB_SB_EEEEENS5_IJNSA_ILi64EEESE_NSA_ILi32EEEEEEfNS5_IJSB_llEEEfSH_NS4_8TiledMMAINS4_8MMA_AtomIJNS4_17SM100_MMA_TF32_SSINS_10tfloat32_tESL_fLi64ELi64ELNS4_4UMMA5MajorE1ELSN_1ELNSM_7ScaleInE0ELSO_0EEEEEENS4_6LayoutISC_NS5_IJNSA_ILi0EEESS_SS_EEEEENS5_IJNS4_10UnderscoreESV_SV_EEEEENS4_13SM90_TMA_LOADENS4_14ComposedLayoutINS4_7SwizzleILi2ELi5ELi2EEENS4_18smem_ptr_flag_bitsILi32EEENSR_INS5_IJSF_NSA_ILi4EEEEEENS5_IJSB_SF_EEEEEEEvNS4_8identityESY_S18_vS19_EENS_8epilogue10collective18CollectiveEpilogueINS1B_23Sm100TmaWarpSpecializedILi3ELi2ELi16ELb1ELb0EEEJSG_NS5_IJNSR_ISE_SB_EENSR_ISF_SB_EEEEEfNS5_IJlSB_lEEEfS1J_NS1B_6fusion15FusionCallbacksIS1F_NS1K_17LinearCombinationIffffLNS_15FloatRoundStyleE2EEESG_S1I_JEEENS4_5SM1004TMEM4LOAD26SM100_TMEM_LOAD_16dp128b8xESY_NSZ_INS10_ILi3ELi4ELi3EEES13_NSR_INS5_IJNSA_ILi8EEESF_EEENS5_IJSF_SB_EEEEEEENS4_17SM75_U32x4_LDSM_NENS4_14SM90_TMA_STOREES1Z_NS4_17SM90_U32x4_STSM_NENS4_39AutoVectorizingCopyWithAssumedAlignmentILi128EEEEEEvvEEEEvNT_6ParamsE) ;  /* 0xffffff7c02f07950 */ /* 0x000fea0003c3ffff */
        .weak           $__internal_1_$__cuda_sm10x_tcgen05_guardrail_trap_phase_invalid_during_alloc
        .type           $__internal_1_$__cuda_sm10x_tcgen05_guardrail_trap_phase_invalid_during_alloc,@function
        .size           $__internal_1_$__cuda_sm10x_tcgen05_guardrail_trap_phase_invalid_during_alloc,($__internal_2_$__cuda_sm10x_tcgen05_guardrail_trap_unallocated_columns_being_dealloced - $__internal_1_$__cuda_sm10x_tcgen05_guardrail_trap_phase_invalid_during_alloc)
$__internal_1_$__cuda_sm10x_tcgen05_guardrail_trap_phase_invalid_during_alloc:
[----:B------:R-:W-:Y:S05]  /*8040*/  BPT.TRAP 0x1 ;  /* 0x000000040000795c */ /* 0x000fea0000300000 */
[----:B------:R-:W-:-:S04]  /*8050*/  MOV R3, 0x0 ;  /* 0x0000000000037802 */ /* 0x000fc80000000f00 */
[----:B------:R-:W-:Y:S05]  /*8060*/  RET.REL.NODEC R2 `(_ZN7cutlass13device_kernelINS_4gemm6kernel13GemmUniversalIN4cute5tupleIJiiiiEEENS1_10collective13CollectiveMmaINS1_35MainloopSm100TmaUmmaWarpSpecializedILi12ELi2ELi4ENS5_IJNS4_1CILi1EEESB_SB_EEEEENS5_IJNSA_ILi64EEESE_NSA_ILi32EEEEEEfNS5_IJSB_llEEEfSH_NS4_8TiledMMAINS4_8MMA_AtomIJNS4_17SM100_MMA_TF32_SSINS_10tfloat32_tESL_fLi64ELi64ELNS4_4UMMA5MajorE1ELSN_1ELNSM_7ScaleInE0ELSO_0EEEEEENS4_6LayoutISC_NS5_IJNSA_ILi0EEESS_SS_EEEEENS5_IJNS4_10UnderscoreESV_SV_EEEEENS4_13SM90_TMA_LOADENS4_14ComposedLayoutINS4_7SwizzleILi2ELi5ELi2EEENS4_18smem_ptr_flag_bitsILi32EEENSR_INS5_IJSF_NSA_ILi4EEEEEENS5_IJSB_SF_EEEEEEEvNS4_8identityESY_S18_vS19_EENS_8epilogue10collective18CollectiveEpilogueINS1B_23Sm100TmaWarpSpecializedILi3ELi2ELi16ELb1ELb0EEEJSG_NS5_IJNSR_ISE_SB_EENSR_ISF_SB_EEEEEfNS5_IJlSB_lEEEfS1J_NS1B_6fusion15FusionCallbacksIS1F_NS1K_17LinearCombinationIffffLNS_15FloatRoundStyleE2EEESG_S1I_JEEENS4_5SM1004TMEM4LOAD26SM100_TMEM_LOAD_16dp128b8xESY_NSZ_INS10_ILi3ELi4ELi3EEES13_NSR_INS5_IJNSA_ILi8EEESF_EEENS5_IJSF_SB_EEEEEEENS4_17SM75_U32x4_LDSM_NENS4_14SM90_TMA_STOREES1Z_NS4_17SM90_U32x4_STSM_NENS4_39AutoVectorizingCopyWithAssumedAlignmentILi128EEEEEEvvEEEEvNT_6ParamsE) ;  /* 0xffffff7c02e47950 */ /* 0x000fea0003c3ffff */
        .weak           $__internal_2_$__cuda_sm10x_tcgen05_guardrail_trap_unallocated_columns_being_dealloced
        .type           $__internal_2_$__cuda_sm10x_tcgen05_guardrail_trap_unallocated_columns_being_dealloced,@function
        .size           $__internal_2_$__cuda_sm10x_tcgen05_guardrail_trap_unallocated_columns_being_dealloced,(.L_x_179 - $__internal_2_$__cuda_sm10x_tcgen05_guardrail_trap_unallocated_columns_being_dealloced)
$__internal_2_$__cuda_sm10x_tcgen05_guardrail_trap_unallocated_columns_being_dealloced:
[----:B------:R-:W-:Y:S05]  /*8070*/  BPT.TRAP 0x1 ;  /* 0x000000040000795c */ /* 0x000fea0000300000 */
[----:B------:R-:W-:-:S04]  /*8080*/  HFMA2 R3, -RZ, RZ, 0, 0 ;  /* 0x00000000ff037431 */ /* 0x000fc800000001ff */
[----:B------:R-:W-:Y:S05]  /*8090*/  RET.REL.NODEC R2 `(_ZN7cutlass13device_kernelINS_4gemm6kernel13GemmUniversalIN4cute5tupleIJiiiiEEENS1_10collective13CollectiveMmaINS1_35MainloopSm100TmaUmmaWarpSpecializedILi12ELi2ELi4ENS5_IJNS4_1CILi1EEESB_SB_EEEEENS5_IJNSA_ILi64EEESE_NSA_ILi32EEEEEEfNS5_IJSB_llEEEfSH_NS4_8TiledMMAINS4_8MMA_AtomIJNS4_17SM100_MMA_TF32_SSINS_10tfloat32_tESL_fLi64ELi64ELNS4_4UMMA5MajorE1ELSN_1ELNSM_7ScaleInE0ELSO_0EEEEEENS4_6LayoutISC_NS5_IJNSA_ILi0EEESS_SS_EEEEENS5_IJNS4_10UnderscoreESV_SV_EEEEENS4_13SM90_TMA_LOADENS4_14ComposedLayoutINS4_7SwizzleILi2ELi5ELi2EEENS4_18smem_ptr_flag_bitsILi32EEENSR_INS5_IJSF_NSA_ILi4EEEEEENS5_IJSB_SF_EEEEEEEvNS4_8identityESY_S18_vS19_EENS_8epilogue10collective18CollectiveEpilogueINS1B_23Sm100TmaWarpSpecializedILi3ELi2ELi16ELb1ELb0EEEJSG_NS5_IJNSR_ISE_SB_EENSR_ISF_SB_EEEEEfNS5_IJlSB_lEEEfS1J_NS1B_6fusion15FusionCallbacksIS1F_NS1K_17LinearCombinationIffffLNS_15FloatRoundStyleE2EEESG_S1I_JEEENS4_5SM1004TMEM4LOAD26SM100_TMEM_LOAD_16dp128b8xESY_NSZ_INS10_ILi3ELi4ELi3EEES13_NSR_INS5_IJNSA_ILi8EEESF_EEENS5_IJSF_SB_EEEEEEENS4_17SM75_U32x4_LDSM_NENS4_14SM90_TMA_STOREES1Z_NS4_17SM90_U32x4_STSM_NENS4_39AutoVectorizingCopyWithAssumedAlignmentILi128EEEEEEvvEEEEvNT_6ParamsE) ;  /* 0xffffff7c02d87950 */ /* 0x000fea0003c3ffff */
.L_x_178:
[----:B------:R-:W-:-:S00]  /*80a0*/  BRA `(.L_x_178) ;  /* 0xfffffffc00fc7947 */ /* 0x000fc0000383ffff */
[----:B------:R-:W-:-:S00]  /*80b0*/  NOP ;  /* 0x0000000000007918 */ /* 0x000fc00000000000 */
        /* <DEDUP_REMOVED lines=12> */
.L_x_179:


//--------------------- .nv.global.init           --------------------------
	.section	.nv.global.init,"aw",@progbits
.nv.global.init:
	.type		$str$27,@object
	.size		$str$27,($str$28 - $str$27)
$str$27:
        /*0000*/ 	.byte	0x28, 0x61, 0x64, 0x64, 0x72, 0x65, 0x73, 0x73, 0x20, 0x26, 0x20, 0x6d, 0x61, 0x73, 0x6b, 0x29
        /*0010*/ 	.byte	0x20, 0x3d, 0x3d, 0x20, 0x30, 0x00
	.type		$str$28,@object
	.size		$str$28,($str$26 - $str$28)
$str$28:
        /*0016*/ 	.byte	0x2f, 0x74, 0x6d, 0x70, 0x2f, 0x63, 0x75, 0x74, 0x6c, 0x61, 0x73, 0x73, 0x5f, 0x73, 0x77, 0x65
        /*0026*/ 	.byte	0x65, 0x70, 0x5f, 0x73, 0x72, 0x63, 0x2f, 0x69, 0x6e, 0x63, 0x6c, 0x75, 0x64, 0x65, 0x2f, 0x63
        /*0036*/ 	.byte	0x75, 0x74, 0x65, 0x2f, 0x70, 0x6f, 0x69, 0x6e, 0x74, 0x65, 0x72, 0x5f, 0x66, 0x6c, 0x61, 0x67
        /*0046*/ 	.byte	0x67, 0x65, 0x64, 0x2e, 0x68, 0x70, 0x70, 0x00
	.type		$str$26,@object
	.size		$str$26,($str$25 - $str$26)
$str$26:
        /*004e*/ 	.byte	0x2f, 0x74, 0x6d, 0x70, 0x2f, 0x63, 0x75, 0x74, 0x6c, 0x61, 0x73, 0x73, 0x5f, 0x73, 0x77, 0x65
        /*005e*/ 	.byte	0x65, 0x70, 0x5f, 0x73, 0x72, 0x63, 0x2f, 0x69, 0x6e, 0x63, 0x6c, 0x75, 0x64, 0x65, 0x2f, 0x63
        /*006e*/ 	.byte	0x75, 0x74, 0x65, 0x2f, 0x61, 0x74, 0x6f, 0x6d, 0x2f, 0x63, 0x6f, 0x70, 0x79, 0x5f, 0x74, 0x72
        /*007e*/ 	.byte	0x61, 0x69, 0x74, 0x73, 0x5f, 0x73, 0x6d, 0x31, 0x30, 0x30, 0x2e, 0x68, 0x70, 0x70, 0x00
	.type		$str$25,@object
	.size		$str$25,(__unnamed_1 - $str$25)
$str$25:
        /*008d*/ 	.byte	0x28, 0x28, 0x75, 0x69, 0x6e, 0x74, 0x33, 0x32, 0x5f, 0x74, 0x28, 0x74, 0x68, 0x72, 0x65, 0x61
        /*009d*/ 	.byte	0x64, 0x49, 0x64, 0x78, 0x2e, 0x78, 0x29, 0x20, 0x2f, 0x20, 0x33, 0x32, 0x29, 0x20, 0x25, 0x20
        /*00ad*/ 	.byte	0x34, 0x29, 0x20, 0x3d, 0x3d, 0x20, 0x28, 0x28, 0x28, 0x74, 0x6d, 0x65, 0x6d, 0x5f, 0x61, 0x64
        /*00bd*/ 	.byte	0x64, 0x72, 0x20, 0x3e, 0x3e, 0x20, 0x31, 0x36, 0x29, 0x20, 0x2f, 0x20, 0x33, 0x32, 0x29, 0x20
        /*00cd*/ 	.byte	0x25, 0x20, 0x34, 0x29, 0x00
	.type		__unnamed_1,@object
	.size		__unnamed_1,(__unnamed_2 - __unnamed_1)
__unnamed_1:
        /*00d2*/ 	.byte	0x61, 0x75, 0x74, 0x6f, 0x20, 0x63, 0x75, 0x74, 0x65, 0x3a, 0x3a, 0x61, 0x73, 0x5f, 0x70, 0x6f
        /* <DEDUP_REMOVED lines=23> */
        /*0252*/ 	.byte	0x3c, 0x32, 0x30, 0x34, 0x38, 0x3e, 0x3e, 0x3e, 0x3e, 0x5d, 0x00
	.type		__unnamed_2,@object
	.size		__unnamed_2,(.L_2 - __unnamed_2)
__unnamed_2:
        /* <DEDUP_REMOVED lines=45> */
        /*052d*/ 	.byte	0x3e, 0x3e, 0x3e, 0x5d, 0x00
.L_2:


//--------------------- .nv.shared._ZN7cutlass13device_kernelINS_4gemm6kernel13GemmUniversalIN4cute5tupleIJiiiiEEENS1_10collective13CollectiveMmaINS1_35MainloopSm100TmaUmmaWarpSpecializedILi12ELi2ELi4ENS5_IJNS4_1CILi1EEESB_SB_EEEEENS5_IJNSA_ILi64EEESE_NSA_ILi32EEEEEEfNS5_IJSB_llEEEfSH_NS4_8TiledMMAINS4_8MMA_AtomIJNS4_17SM100_MMA_TF32_SSINS_10tfloat32_tESL_fLi64ELi64ELNS4_4UMMA5MajorE1ELSN_1ELNSM_7ScaleInE0ELSO_0EEEEEENS4_6LayoutISC_NS5_IJNSA_ILi0EEESS_SS_EEEEENS5_IJNS4_10UnderscoreESV_SV_EEEEENS4_13SM90_TMA_LOADENS4_14ComposedLayoutINS4_7SwizzleILi2ELi5ELi2EEENS4_18smem_ptr_flag_bitsILi32EEENSR_INS5_IJSF_NSA_ILi4EEEEEENS5_IJSB_SF_EEEEEEEvNS4_8identityESY_S18_vS19_EENS_8epilogue10collective18CollectiveEpilogueINS1B_23Sm100TmaWarpSpecializedILi3ELi2ELi16ELb1ELb0EEEJSG_NS5_IJNSR_ISE_SB_EENSR_ISF_SB_EEEEEfNS5_IJlSB_lEEEfS1J_NS1B_6fusion15FusionCallbacksIS1F_NS1K_17LinearCombinationIffffLNS_15FloatRoundStyleE2EEESG_S1I_JEEENS4_5SM1004TMEM4LOAD26SM100_TMEM_LOAD_16dp128b8xESY_NSZ_INS10_ILi3ELi4ELi3EEES13_NSR_INS5_IJNSA_ILi8EEESF_EEENS5_IJSF_SB_EEEEEEENS4_17SM75_U32x4_LDSM_NENS4_14SM90_TMA_STOREES1Z_NS4_17SM90_U32x4_STSM_NENS4_39AutoVectorizingCopyWithAssumedAlignmentILi128EEEEEEvvEEEEvNT_6ParamsE --------------------------
	.section	.nv.shared._ZN7cutlass13device_kernelINS_4gemm6kernel13GemmUniversalIN4cute5tupleIJiiiiEEENS1_10collective13CollectiveMmaINS1_35MainloopSm100TmaUmmaWarpSpecializedILi12ELi2ELi4ENS5_IJNS4_1CILi1EEESB_SB_EEEEENS5_IJNSA_ILi64EEESE_NSA_ILi32EEEEEEfNS5_IJSB_llEEEfSH_NS4_8TiledMMAINS4_8MMA_AtomIJNS4_17SM100_MMA_TF32_SSINS_10tfloat32_tESL_fLi64ELi64ELNS4_4UMMA5MajorE1ELSN_1ELNSM_7ScaleInE0ELSO_0EEEEEENS4_6LayoutISC_NS5_IJNSA_ILi0EEESS_SS_EEEEENS5_IJNS4_10UnderscoreESV_SV_EEEEENS4_13SM90_TMA_LOADENS4_14ComposedLayoutINS4_7SwizzleILi2ELi5ELi2EEENS4_18smem_ptr_flag_bitsILi32EEENSR_INS5_IJSF_NSA_ILi4EEEEEENS5_IJSB_SF_EEEEEEEvNS4_8identityESY_S18_vS19_EENS_8epilogue10collective18CollectiveEpilogueINS1B_23Sm100TmaWarpSpecializedILi3ELi2ELi16ELb1ELb0EEEJSG_NS5_IJNSR_ISE_SB_EENSR_ISF_SB_EEEEEfNS5_IJlSB_lEEEfS1J_NS1B_6fusion15FusionCallbacksIS1F_NS1K_17LinearCombinationIffffLNS_15FloatRoundStyleE2EEESG_S1I_JEEENS4_5SM1004TMEM4LOAD26SM100_TMEM_LOAD_16dp128b8xESY_NSZ_INS10_ILi3ELi4ELi3EEES13_NSR_INS5_IJNSA_ILi8EEESF_EEENS5_IJSF_SB_EEEEEEENS4_17SM75_U32x4_LDSM_NENS4_14SM90_TMA_STOREES1Z_NS4_17SM90_U32x4_STSM_NENS4_39AutoVectorizingCopyWithAssumedAlignmentILi128EEEEEEvvEEEEvNT_6ParamsE,"aw",@nobits
	.sectionflags	@""
	.align	16
	.zero		1024


//--------------------- .nv.shared.reserved.0     --------------------------
	.section	.nv.shared.reserved.0,"aw",@nobits
	.weak		__nv_reservedSMEM_offset_0_alias
	.size		__nv_reservedSMEM_offset_0_alias, 0, 64
	.other		__nv_reservedSMEM_offset_0_alias,@"STO_CUDA_RESERVED_SHARED STV_DEFAULT"
__nv_reservedSMEM_offset_0_alias:
	.zero		0
.nv.shared.reserved.0:
	.zero		64
	.weak		__nv_reservedSMEM_tcgen05_partition
	.type		__nv_reservedSMEM_tcgen05_partition,@object
	.size		__nv_reservedSMEM_tcgen05_partition,(.L_0 - __nv_reservedSMEM_tcgen05_partition)
__nv_reservedSMEM_tcgen05_partition:
	.zero		32
.L_0:


//--------------------- .nv.global                --------------------------
	.section	.nv.global,"aw",@nobits
.nv.global:
	.type		_ZN40_INTERNAL_4f439b6e_4_k_cu_c4222907_294974cute1_E,@object
	.size		_ZN40_INTERNAL_4f439b6e_4_k_cu_c4222907_294974cute1_E,(_ZN40_INTERNAL_4f439b6e_4_k_cu_c4222907_294974cuda3std3__45__cpo6cbeginE - _ZN40_INTERNAL_4f439b6e_4_k_cu_c4222907_294974cute1_E)
_ZN40_INTERNAL_4f439b6e_4_k_cu_c4222907_294974cute1_E:
	.zero		1
	.type		_ZN40_INTERNAL_4f439b6e_4_k_cu_c4222907_294974cuda3std3__45__cpo6cbeginE,@object
	.size		_ZN40_INTERNAL_4f439b6e_4_k_cu_c4222907_294974cuda3std3__45__cpo6cbeginE,(_ZN40_INTERNAL_4f439b6e_4_k_cu_c4222907_294974cuda3std3__48in_placeE - _ZN40_INTERNAL_4f439b6e_4_k_cu_c4222907_294974cuda3std3__45__cpo6cbeginE)
_ZN40_INTERNAL_4f439b6e_4_k_cu_c4222907_294974cuda3std3__45__cpo6cbeginE:
	.zero		1
	.type		_ZN40_INTERNAL_4f439b6e_4_k_cu_c4222907_294974cuda3std3__48in_placeE,@object
	.size		_ZN40_INTERNAL_4f439b6e_4_k_cu_c4222907_294974cuda3std3__48in_placeE,(_ZN40_INTERNAL_4f439b6e_4_k_cu_c4222907_294974cuda3std6ranges3__45__cpo9iter_moveE - _ZN40_INTERNAL_4f439b6e_4_k_cu_c4222907_294974cuda3std3__48in_placeE)
_ZN40_INTERNAL_4f439b6e_4_k_cu_c4222907_294974cuda3std3__48in_placeE:
	.zero		1
	.type		_ZN40_INTERNAL_4f439b6e_4_k_cu_c4222907_294974cuda3std6ranges3__45__cpo9iter_moveE,@object
	.size		_ZN40_INTERNAL_4f439b6e_4_k_cu_c4222907_294974cuda3std6ranges3__45__cpo9iter_moveE,(_ZN40_INTERNAL_4f439b6e_4_k_cu_c4222907_294974cuda3std3__45__cpo5beginE - _ZN40_INTERNAL_4f439b6e_4_k_cu_c4222907_294974cuda3std6ranges3__45__cpo9iter_moveE)
_ZN40_INTERNAL_4f439b6e_4_k_cu_c4222907_294974cuda3std6ranges3__45__cpo9iter_moveE:
	.zero		1
	.type		_ZN40_INTERNAL_4f439b6e_4_k_cu_c4222907_294974cuda3std3__45__cpo5beginE,@object
	.size		_ZN40_INTERNAL_4f439b6e_4_k_cu_c4222907_294974cuda3std3__45__cpo5beginE,(_ZN40_INTERNAL_4f439b6e_4_k_cu_c4222907_294974cuda3std3__442_GLOBAL__N__4f439b6e_4_k_cu_c4222907_294976ignoreE - _ZN40_INTERNAL_4f439b6e_4_k_cu_c4222907_294974cuda3std3__45__cpo5beginE)
_ZN40_INTERNAL_4f439b6e_4_k_cu_c4222907_294974cuda3std3__45__cpo5beginE:
	.zero		1
	.type		_ZN40_INTERNAL_4f439b6e_4_k_cu_c4222907_294974cuda3std3__442_GLOBAL__N__4f439b6e_4_k_cu_c4222907_294976ignoreE,@object
	.size		_ZN40_INTERNAL_4f439b6e_4_k_cu_c4222907_294974cuda3std3__442_GLOBAL__N__4f439b6e_4_k_cu_c4222907_294976ignoreE,(_ZN40_INTERNAL_4f439b6e_4_k_cu_c4222907_294974cute7productE - _ZN40_INTERNAL_4f439b6e_4_k_cu_c4222907_294974cuda3std3__442_GLOBAL__N__4f439b6e_4_k_cu_c4222907_294976ignoreE)
_ZN40_INTERNAL_4f439b6e_4_k_cu_c4222907_294974cuda3std3__442_GLOBAL__N__4f439b6e_4_k_cu_c4222907_294976ignoreE:
	.zero		1
	.type		_ZN40_INTERNAL_4f439b6e_4_k_cu_c4222907_294974cute7productE,@object
	.size		_ZN40_INTERNAL_4f439b6e_4_k_cu_c4222907_294974cute7productE,(_ZN40_INTERNAL_4f439b6e_4_k_cu_c4222907_294974cuda3std3__45__cpo3endE - _ZN40_INTERNAL_4f439b6e_4_k_cu_c4222907_294974cute7productE)
_ZN40_INTERNAL_4f439b6e_4_k_cu_c4222907_294974cute7productE:
	.zero		1
	.type		_ZN40_INTERNAL_4f439b6e_4_k_cu_c4222907_294974cuda3std3__45__cpo3endE,@object
	.size		_ZN40_INTERNAL_4f439b6e_4_k_cu_c4222907_294974cuda3std3__45__cpo3endE,(_ZN40_INTERNAL_4f439b6e_4_k_cu_c4222907_294974cuda3std3__419piecewise_constructE - _ZN40_INTERNAL_4f439b6e_4_k_cu_c4222907_294974cuda3std3__45__cpo3endE)
_ZN40_INTERNAL_4f439b6e_4_k_cu_c4222907_294974cuda3std3__45__cpo3endE:
	.zero		1
	.type		_ZN40_INTERNAL_4f439b6e_4_k_cu_c4222907_294974cuda3std3__419piecewise_constructE,@object
	.size		_ZN40_INTERNAL_4f439b6e_4_k_cu_c4222907_294974cuda3std3__419piecewise_constructE,(_ZN40_INTERNAL_4f439b6e_4_k_cu_c4222907_294974cuda3std3__45__cpo4cendE - _ZN40_INTERNAL_4f439b6e_4_k_cu_c4222907_294974cuda3std3__419piecewise_constructE)
_ZN40_INTERNAL_4f439b6e_4_k_cu_c4222907_294974cuda3std3__419piecewise_constructE:
	.zero		1
	.type		_ZN40_INTERNAL_4f439b6e_4_k_cu_c4222907_294974cuda3std3__45__cpo4cendE,@object
	.size		_ZN40_INTERNAL_4f439b6e_4_k_cu_c4222907_294974cuda3std3__45__cpo4cendE,(_ZN40_INTERNAL_4f439b6e_4_k_cu_c4222907_294974cuda3std6ranges3__45__cpo4swapE - _ZN40_INTERNAL_4f439b6e_4_k_cu_c4222907_294974cuda3std3__45__cpo4cendE)
_ZN40_INTERNAL_4f439b6e_4_k_cu_c4222907_294974cuda3std3__45__cpo4cendE:
	.zero		1
	.type		_ZN40_INTERNAL_4f439b6e_4_k_cu_c4222907_294974cuda3std6ranges3__45__cpo4swapE,@object
	.size		_ZN40_INTERNAL_4f439b6e_4_k_cu_c4222907_294974cuda3std6ranges3__45__cpo4swapE,(.L_10 - _ZN40_INTERNAL_4f439b6e_4_k_cu_c4222907_294974cuda3std6ranges3__45__cpo4swapE)
_ZN40_INTERNAL_4f439b6e_4_k_cu_c4222907_294974cuda3std6ranges3__45__cpo4swapE:
	.zero		1
.L_10:


//--------------------- .nv.constant0._ZN7cutlass13device_kernelINS_4gemm6kernel13GemmUniversalIN4cute5tupleIJiiiiEEENS1_10collective13CollectiveMmaINS1_35MainloopSm100TmaUmmaWarpSpecializedILi12ELi2ELi4ENS5_IJNS4_1CILi1EEESB_SB_EEEEENS5_IJNSA_ILi64EEESE_NSA_ILi32EEEEEEfNS5_IJSB_llEEEfSH_NS4_8TiledMMAINS4_8MMA_AtomIJNS4_17SM100_MMA_TF32_SSINS_10tfloat32_tESL_fLi64ELi64ELNS4_4UMMA5MajorE1ELSN_1ELNSM_7ScaleInE0ELSO_0EEEEEENS4_6LayoutISC_NS5_IJNSA_ILi0EEESS_SS_EEEEENS5_IJNS4_10UnderscoreESV_SV_EEEEENS4_13SM90_TMA_LOADENS4_14ComposedLayoutINS4_7SwizzleILi2ELi5ELi2EEENS4_18smem_ptr_flag_bitsILi32EEENSR_INS5_IJSF_NSA_ILi4EEEEEENS5_IJSB_SF_EEEEEEEvNS4_8identityESY_S18_vS19_EENS_8epilogue10collective18CollectiveEpilogueINS1B_23Sm100TmaWarpSpecializedILi3ELi2ELi16ELb1ELb0EEEJSG_NS5_IJNSR_ISE_SB_EENSR_ISF_SB_EEEEEfNS5_IJlSB_lEEEfS1J_NS1B_6fusion15FusionCallbacksIS1F_NS1K_17LinearCombinationIffffLNS_15FloatRoundStyleE2EEESG_S1I_JEEENS4_5SM1004TMEM4LOAD26SM100_TMEM_LOAD_16dp128b8xESY_NSZ_INS10_ILi3ELi4ELi3EEES13_NSR_INS5_IJNSA_ILi8EEESF_EEENS5_IJSF_SB_EEEEEEENS4_17SM75_U32x4_LDSM_NENS4_14SM90_TMA_STOREES1Z_NS4_17SM90_U32x4_STSM_NENS4_39AutoVectorizingCopyWithAssumedAlignmentILi128EEEEEEvvEEEEvNT_6ParamsE --------------------------
	.section	.nv.constant0._ZN7cutlass13device_kernelINS_4gemm6kernel13GemmUniversalIN4cute5tupleIJiiiiEEENS1_10collective13CollectiveMmaINS1_35MainloopSm100TmaUmmaWarpSpecializedILi12ELi2ELi4ENS5_IJNS4_1CILi1EEESB_SB_EEEEENS5_IJNSA_ILi64EEESE_NSA_ILi32EEEEEEfNS5_IJSB_llEEEfSH_NS4_8TiledMMAINS4_8MMA_AtomIJNS4_17SM100_MMA_TF32_SSINS_10tfloat32_tESL_fLi64ELi64ELNS4_4UMMA5MajorE1ELSN_1ELNSM_7ScaleInE0ELSO_0EEEEEENS4_6LayoutISC_NS5_IJNSA_ILi0EEESS_SS_EEEEENS5_IJNS4_10UnderscoreESV_SV_EEEEENS4_13SM90_TMA_LOADENS4_14ComposedLayoutINS4_7SwizzleILi2ELi5ELi2EEENS4_18smem_ptr_flag_bitsILi32EEENSR_INS5_IJSF_NSA_ILi4EEEEEENS5_IJSB_SF_EEEEEEEvNS4_8identityESY_S18_vS19_EENS_8epilogue10collective18CollectiveEpilogueINS1B_23Sm100TmaWarpSpecializedILi3ELi2ELi16ELb1ELb0EEEJSG_NS5_IJNSR_ISE_SB_EENSR_ISF_SB_EEEEEfNS5_IJlSB_lEEEfS1J_NS1B_6fusion15FusionCallbacksIS1F_NS1K_17LinearCombinationIffffLNS_15FloatRoundStyleE2EEESG_S1I_JEEENS4_5SM1004TMEM4LOAD26SM100_TMEM_LOAD_16dp128b8xESY_NSZ_INS10_ILi3ELi4ELi3EEES13_NSR_INS5_IJNSA_ILi8EEESF_EEENS5_IJSF_SB_EEEEEEENS4_17SM75_U32x4_LDSM_NENS4_14SM90_TMA_STOREES1Z_NS4_17SM90_U32x4_STSM_NENS4_39AutoVectorizingCopyWithAssumedAlignmentILi128EEEEEEvvEEEEvNT_6ParamsE,"a",@progbits
	.sectionflags	@""
	.align	4
.nv.constant0._ZN7cutlass13device_kernelINS_4gemm6kernel13GemmUniversalIN4cute5tupleIJiiiiEEENS1_10collective13CollectiveMmaINS1_35MainloopSm100TmaUmmaWarpSpecializedILi12ELi2ELi4ENS5_IJNS4_1CILi1EEESB_SB_EEEEENS5_IJNSA_ILi64EEESE_NSA_ILi32EEEEEEfNS5_IJSB_llEEEfSH_NS4_8TiledMMAINS4_8MMA_AtomIJNS4_17SM100_MMA_TF32_SSINS_10tfloat32_tESL_fLi64ELi64ELNS4_4UMMA5MajorE1ELSN_1ELNSM_7ScaleInE0ELSO_0EEEEEENS4_6LayoutISC_NS5_IJNSA_ILi0EEESS_SS_EEEEENS5_IJNS4_10UnderscoreESV_SV_EEEEENS4_13SM90_TMA_LOADENS4_14ComposedLayoutINS4_7SwizzleILi2ELi5ELi2EEENS4_18smem_ptr_flag_bitsILi32EEENSR_INS5_IJSF_NSA_ILi4EEEEEENS5_IJSB_SF_EEEEEEEvNS4_8identityESY_S18_vS19_EENS_8epilogue10collective18CollectiveEpilogueINS1B_23Sm100TmaWarpSpecializedILi3ELi2ELi16ELb1ELb0EEEJSG_NS5_IJNSR_ISE_SB_EENSR_ISF_SB_EEEEEfNS5_IJlSB_lEEEfS1J_NS1B_6fusion15FusionCallbacksIS1F_NS1K_17LinearCombinationIffffLNS_15FloatRoundStyleE2EEESG_S1I_JEEENS4_5SM1004TMEM4LOAD26SM100_TMEM_LOAD_16dp128b8xESY_NSZ_INS10_ILi3ELi4ELi3EEES13_NSR_INS5_IJNSA_ILi8EEESF_EEENS5_IJSF_SB_EEEEEEENS4_17SM75_U32x4_LDSM_NENS4_14SM90_TMA_STOREES1Z_NS4_17SM90_U32x4_STSM_NENS4_39AutoVectorizingCopyWithAssumedAlignmentILi128EEEEEEvvEEEEvNT_6ParamsE:
	.zero		2944


//--------------------- SYMBOLS --------------------------

	.type		.nv.reservedSmem.offset0,@object
	.size		.nv.reservedSmem.offset0,0x4
	.type		.nv.reservedSmem.cap,@object
	.size		.nv.reservedSmem.cap,0x4
	.type		__assertfail,@function
